	.target	sm_100a

	.elftype	@"ET_EXEC"


//--------------------- .note.nv.tkinfo           --------------------------
	.section	.note.nv.tkinfo,"",@"SHT_NOTE"
	.sectionflags	@"SHF_NOTE_NV_TKINFO"
	.tkinfo
        /*0018*/ 	.word	0x00000081
        /*0030*/ 	.string	""
        /*0030*/ 	.string	"ptxas-blackwell"
        /*0030*/ 	.string	"Cuda compilation tools, release 12.9, V12.9.86"
        /*0030*/ 	.string	"Build cuda_12.9.r12.9/compiler.36037853_0"
        /*0030*/ 	.string	"-v  -suppress-debug-info  -lineinfo  -arch sm_100a "



//--------------------- .note.nv.cuver            --------------------------
	.section	.note.nv.cuver,"",@"SHT_NOTE"
	.sectionflags	@"SHF_NOTE_NV_CUVER"
        /*0018*/ 	.short	0x0001
        /*001a*/ 	.short	0x0064
        /*001c*/ 	.short	0x0001
        /*001e*/ 	.short	0x0000
        /*0020*/ 	.short	0x0001
        /*0022*/ 	.short	0x0000


//--------------------- .nv.info                  --------------------------
	.section	.nv.info,"",@"SHT_CUDA_INFO"
	.align	4


	//----- nvinfo : EIATTR_REGCOUNT
	.align		4
        /*0000*/ 	.byte	0x04, 0x2f
        /*0002*/ 	.short	(.L_4 - .L_3)
	.align		4
.L_3:
        /*0004*/ 	.word	index@(gluon_tcgen05)
        /*0008*/ 	.word	0x00000087


	//----- nvinfo : EIATTR_FRAME_SIZE
	.align		4
.L_4:
        /*000c*/ 	.byte	0x04, 0x11
        /*000e*/ 	.short	(.L_6 - .L_5)
	.align		4
.L_5:
        /*0010*/ 	.word	index@($__internal_2_$__cuda_sm10x_tcgen05_guardrail_trap_unallocated_columns_being_dealloced)
        /*0014*/ 	.word	0x00000000


	//----- nvinfo : EIATTR_FRAME_SIZE
	.align		4
.L_6:
        /*0018*/ 	.byte	0x04, 0x11
        /*001a*/ 	.short	(.L_8 - .L_7)
	.align		4
.L_7:
        /*001c*/ 	.word	index@($__internal_1_$__cuda_sm10x_tcgen05_guardrail_trap_phase_invalid_during_alloc)
        /*0020*/ 	.word	0x00000000


	//----- nvinfo : EIATTR_FRAME_SIZE
	.align		4
.L_8:
        /*0024*/ 	.byte	0x04, 0x11
        /*0026*/ 	.short	(.L_10 - .L_9)
	.align		4
.L_9:
        /*0028*/ 	.word	index@($__internal_0_$__cuda_sm10x_tcgen05_guardrail_trap_col_being_dealloced_not_returned_by_alloc)
        /*002c*/ 	.word	0x00000000


	//----- nvinfo : EIATTR_FRAME_SIZE
	.align		4
.L_10:
        /*0030*/ 	.byte	0x04, 0x11
        /*0032*/ 	.short	(.L_12 - .L_11)
	.align		4
.L_11:
        /*0034*/ 	.word	index@(gluon_tcgen05)
        /*0038*/ 	.word	0x00000000


	//----- nvinfo : EIATTR_MIN_STACK_SIZE
	.align		4
.L_12:
        /*003c*/ 	.byte	0x04, 0x12
        /*003e*/ 	.short	(.L_14 - .L_13)
	.align		4
.L_13:
        /*0040*/ 	.word	index@(gluon_tcgen05)
        /*0044*/ 	.word	0x00000000
.L_14:


//--------------------- .nv.info.gluon_tcgen05    --------------------------
	.section	.nv.info.gluon_tcgen05,"",@"SHT_CUDA_INFO"
	.sectionflags	@""
	.align	4


	//----- nvinfo : EIATTR_CUDA_API_VERSION
	.align		4
        /*0000*/ 	.byte	0x04, 0x37
        /*0002*/ 	.short	(.L_16 - .L_15)
.L_15:
        /*0004*/ 	.word	0x00000081


	//----- nvinfo : EIATTR_KPARAM_INFO
	.align		4
.L_16:
        /*0008*/ 	.byte	0x04, 0x17
        /*000a*/ 	.short	(.L_18 - .L_17)
.L_17:
        /*000c*/ 	.word	0x00000000
        /*0010*/ 	.short	0x000a
        /*0012*/ 	.short	0x0048
        /*0014*/ 	.byte	0x00, 0xf4, 0x21, 0x00


	//----- nvinfo : EIATTR_KPARAM_INFO
	.align		4
.L_18:
        /*0018*/ 	.byte	0x04, 0x17
        /*001a*/ 	.short	(.L_20 - .L_19)
.L_19:
        /*001c*/ 	.word	0x00000000
        /*0020*/ 	.short	0x0009
        /*0022*/ 	.short	0x0040
        /*0024*/ 	.byte	0x00, 0xf4, 0x21, 0x00


	//----- nvinfo : EIATTR_KPARAM_INFO
	.align		4
.L_20:
        /*0028*/ 	.byte	0x04, 0x17
        /*002a*/ 	.short	(.L_22 - .L_21)
.L_21:
        /*002c*/ 	.word	0x00000000
        /*0030*/ 	.short	0x0008
        /*0032*/ 	.short	0x0038
        /*0034*/ 	.byte	0x00, 0xf0, 0x21, 0x00


	//----- nvinfo : EIATTR_KPARAM_INFO
	.align		4
.L_22:
        /*0038*/ 	.byte	0x04, 0x17
        /*003a*/ 	.short	(.L_24 - .L_23)
.L_23:
        /*003c*/ 	.word	0x00000000
        /*0040*/ 	.short	0x0007
        /*0042*/ 	.short	0x0030
        /*0044*/ 	.byte	0x00, 0xf0, 0x21, 0x00


	//----- nvinfo : EIATTR_KPARAM_INFO
	.align		4
.L_24:
        /*0048*/ 	.byte	0x04, 0x17
        /*004a*/ 	.short	(.L_26 - .L_25)
.L_25:
        /*004c*/ 	.word	0x00000000
        /*0050*/ 	.short	0x0006
        /*0052*/ 	.short	0x0028
        /*0054*/ 	.byte	0x00, 0xf0, 0x21, 0x00


	//----- nvinfo : EIATTR_KPARAM_INFO
	.align		4
.L_26:
        /*0058*/ 	.byte	0x04, 0x17
        /*005a*/ 	.short	(.L_28 - .L_27)
.L_27:
        /*005c*/ 	.word	0x00000000
        /*0060*/ 	.short	0x0005
        /*0062*/ 	.short	0x0020
        /*0064*/ 	.byte	0x00, 0xf0, 0x11, 0x00


	//----- nvinfo : EIATTR_KPARAM_INFO
	.align		4
.L_28:
        /*0068*/ 	.byte	0x04, 0x17
        /*006a*/ 	.short	(.L_30 - .L_29)
.L_29:
        /*006c*/ 	.word	0x00000000
        /*0070*/ 	.short	0x0004
        /*0072*/ 	.short	0x001c
        /*0074*/ 	.byte	0x00, 0xf0, 0x11, 0x00


	//----- nvinfo : EIATTR_KPARAM_INFO
	.align		4
.L_30:
        /*0078*/ 	.byte	0x04, 0x17
        /*007a*/ 	.short	(.L_32 - .L_31)
.L_31:
        /*007c*/ 	.word	0x00000000
        /*0080*/ 	.short	0x0003
        /*0082*/ 	.short	0x0018
        /*0084*/ 	.byte	0x00, 0xf0, 0x11, 0x00


	//----- nvinfo : EIATTR_KPARAM_INFO
	.align		4
.L_32:
        /*0088*/ 	.byte	0x04, 0x17
        /*008a*/ 	.short	(.L_34 - .L_33)
.L_33:
        /*008c*/ 	.word	0x00000000
        /*0090*/ 	.short	0x0002
        /*0092*/ 	.short	0x0010
        /*0094*/ 	.byte	0x00, 0xf4, 0x21, 0x00


	//----- nvinfo : EIATTR_KPARAM_INFO
	.align		4
.L_34:
        /*0098*/ 	.byte	0x04, 0x17
        /*009a*/ 	.short	(.L_36 - .L_35)
.L_35:
        /*009c*/ 	.word	0x00000000
        /*00a0*/ 	.short	0x0001
        /*00a2*/ 	.short	0x0008
        /*00a4*/ 	.byte	0x00, 0xf4, 0x21, 0x00


	//----- nvinfo : EIATTR_KPARAM_INFO
	.align		4
.L_36:
        /*00a8*/ 	.byte	0x04, 0x17
        /*00aa*/ 	.short	(.L_38 - .L_37)
.L_37:
        /*00ac*/ 	.word	0x00000000
        /*00b0*/ 	.short	0x0000
        /*00b2*/ 	.short	0x0000
        /*00b4*/ 	.byte	0x00, 0xf4, 0x21, 0x00


	//----- nvinfo : EIATTR_AT_ENTRY_FRAGMENTS
	.align		4
.L_38:
        /*00b8*/ 	.byte	0x04, 0x4f
        /*00ba*/ 	.short	(.L_40 - .L_39)


	//   ....[0]....
.L_39:
        /*00bc*/ 	.word	0x00000004


	//----- nvinfo : EIATTR_RESERVED_SMEM_USED
	.align		4
.L_40:
        /*00c0*/ 	.byte	0x01, 0x41
	.zero		2


	//----- nvinfo : EIATTR_SPARSE_MMA_MASK
	.align		4
        /*00c4*/ 	.byte	0x03, 0x50
        /*00c6*/ 	.short	0x0000


	//----- nvinfo : EIATTR_TCGEN05_1CTA_USED
	.align		4
        /*00c8*/ 	.byte	0x01, 0x51
	.zero		2


	//----- nvinfo : EIATTR_MAXREG_COUNT
	.align		4
        /*00cc*/ 	.byte	0x03, 0x1b
        /*00ce*/ 	.short	0x00ff


	//----- nvinfo : EIATTR_NUM_BARRIERS
	.align		4
        /*00d0*/ 	.byte	0x02, 0x4c
        /*00d2*/ 	.byte	0x01
	.zero		1


	//----- nvinfo : EIATTR_INT_WARP_WIDE_INSTR_OFFSETS
	.align		4
        /*00d4*/ 	.byte	0x04, 0x31
        /*00d6*/ 	.short	(.L_42 - .L_41)


	//   ....[0]....
.L_41:
        /*00d8*/ 	.word	0x00001630


	//   ....[1]....
        /*00dc*/ 	.word	0x00001650


	//   ....[2]....
        /*00e0*/ 	.word	0x000016d0


	//   ....[3]....
        /*00e4*/ 	.word	0x000017e0


	//   ....[4]....
        /*00e8*/ 	.word	0x000017f0


	//   ....[5]....
        /*00ec*/ 	.word	0x00001810


	//   ....[6]....
        /*00f0*/ 	.word	0x00001890


	//   ....[7]....
        /*00f4*/ 	.word	0x00001ab0


	//   ....[8]....
        /*00f8*/ 	.word	0x00001ac0


	//   ....[9]....
        /*00fc*/ 	.word	0x00001c10


	//   ....[10]....
        /*0100*/ 	.word	0x00001c20


	//   ....[11]....
        /*0104*/ 	.word	0x00001c60


	//   ....[12]....
        /*0108*/ 	.word	0x00001ca0


	//   ....[13]....
        /*010c*/ 	.word	0x00001de0


	//   ....[14]....
        /*0110*/ 	.word	0x00001df0


	//   ....[15]....
        /*0114*/ 	.word	0x00002020


	//   ....[16]....
        /*0118*/ 	.word	0x00002040


	//   ....[17]....
        /*011c*/ 	.word	0x00002730


	//   ....[18]....
        /*0120*/ 	.word	0x00002780


	//----- nvinfo : EIATTR_COOP_GROUP_MASK_REGIDS
	.align		4
.L_42:
        /*0124*/ 	.byte	0x04, 0x29
        /*0126*/ 	.short	(.L_44 - .L_43)


	//   ....[0]....
.L_43:
        /*0128*/ 	.word	0xffffffff


	//   ....[1]....
        /*012c*/ 	.word	0xffffffff


	//   ....[2]....
        /*0130*/ 	.word	0xffffffff


	//   ....[3]....
        /*0134*/ 	.word	0xffffffff


	//   ....[4]....
        /*0138*/ 	.word	0xffffffff


	//   ....[5]....
        /*013c*/ 	.word	0xffffffff


	//   ....[6]....
        /*0140*/ 	.word	0xffffffff


	//   ....[7]....
        /*0144*/ 	.word	0xffffffff


	//   ....[8]....
        /*0148*/ 	.word	0xffffffff


	//   ....[9]....
        /*014c*/ 	.word	0xffffffff


	//----- nvinfo : EIATTR_COOP_GROUP_INSTR_OFFSETS
	.align		4
.L_44:
        /*0150*/ 	.byte	0x04, 0x28
        /*0152*/ 	.short	(.L_46 - .L_45)


	//   ....[0]....
.L_45:
        /*0154*/ 	.word	0x00000050


	//   ....[1]....
        /*0158*/ 	.word	0x00000310


	//   ....[2]....
        /*015c*/ 	.word	0x000004f0


	//   ....[3]....
        /*0160*/ 	.word	0x000009a0


	//   ....[4]....
        /*0164*/ 	.word	0x00000ae0


	//   ....[5]....
        /*0168*/ 	.word	0x00000f50


	//   ....[6]....
        /*016c*/ 	.word	0x00001090


	//   ....[7]....
        /*0170*/ 	.word	0x000014e0


	//   ....[8]....
        /*0174*/ 	.word	0x000025c0


	//   ....[9]....
        /*0178*/ 	.word	0x00002830


	//----- nvinfo : EIATTR_VRC_CTA_INIT_COUNT
	.align		4
.L_46:
        /*017c*/ 	.byte	0x02, 0x4a
        /*017e*/ 	.byte	0x80
	.zero		1


	//----- nvinfo : EIATTR_MBARRIER_INSTR_OFFSETS
	.align		4
        /*0180*/ 	.byte	0x04, 0x39
        /*0182*/ 	.short	(.L_48 - .L_47)


	//   ....[0]....
.L_47:
        /*0184*/ 	.word	0x000016f0
        /*0188*/ 	.word	0x000000ff
        /*018c*/ 	.word	0x00006000
        /*0190*/ 	.short	0x0100
        /*0192*/ 	.byte	0x08
	.zero		1


	//   ....[1]....
        /*0194*/ 	.word	0x00001700
        /*0198*/ 	.word	0x000000ff
        /*019c*/ 	.word	0x00006010
        /*01a0*/ 	.short	0x0100
        /*01a2*/ 	.byte	0x08
	.zero		1


	//   ....[2]....
        /*01a4*/ 	.word	0x000019d0
        /*01a8*/ 	.word	0x000000ff
        /*01ac*/ 	.word	0x00006000
        /*01b0*/ 	.short	0x010a
        /*01b2*/ 	.byte	0x08
	.zero		1


	//   ....[3]....
        /*01b4*/ 	.word	0x00001b10
        /*01b8*/ 	.word	0x000000ff
        /*01bc*/ 	.word	0x00006010
        /*01c0*/ 	.short	0x010a
        /*01c2*/ 	.byte	0x08
	.zero		1


	//   ....[4]....
        /*01c4*/ 	.word	0x00001d20
        /*01c8*/ 	.word	0x000000ff
        /*01cc*/ 	.word	0x00006000
        /*01d0*/ 	.short	0x010a
        /*01d2*/ 	.byte	0x08
	.zero		1


	//   ....[5]....
        /*01d4*/ 	.word	0x00001e30
        /*01d8*/ 	.word	0x000000ff
        /*01dc*/ 	.word	0x00006010
        /*01e0*/ 	.short	0x010a
        /*01e2*/ 	.byte	0x08
	.zero		1


	//   ....[6]....
        /*01e4*/ 	.word	0x00001ec0
        /*01e8*/ 	.word	0x000000ff
        /*01ec*/ 	.word	0x00006000
        /*01f0*/ 	.short	0x0108
        /*01f2*/ 	.byte	0x08
	.zero		1


	//   ....[7]....
        /*01f4*/ 	.word	0x00001ed0
        /*01f8*/ 	.word	0x000000ff
        /*01fc*/ 	.word	0x00006010
        /*0200*/ 	.short	0x0108
        /*0202*/ 	.byte	0x08
	.zero		1


	//   ....[8]....
        /*0204*/ 	.word	0x00002850
        /*0208*/ 	.word	0x000000ff
        /*020c*/ 	.word	0x00006000
        /*0210*/ 	.short	0x010a
        /*0212*/ 	.byte	0x08
	.zero		1


	//   ....[9]....
        /*0214*/ 	.word	0x00002880
        /*0218*/ 	.word	0x000000ff
        /*021c*/ 	.word	0x00006010
        /*0220*/ 	.short	0x010a
        /*0222*/ 	.byte	0x08
	.zero		1


	//   ....[10]....
        /*0224*/ 	.word	0x000028b0
        /*0228*/ 	.word	0x000000ff
        /*022c*/ 	.word	0x00006000
        /*0230*/ 	.short	0x010a
        /*0232*/ 	.byte	0x08
	.zero		1


	//   ....[11]....
        /*0234*/ 	.word	0x000028e0
        /*0238*/ 	.word	0x000000ff
        /*023c*/ 	.word	0x00006010
        /*0240*/ 	.short	0x010a
        /*0242*/ 	.byte	0x08
	.zero		1


	//----- nvinfo : EIATTR_NUM_MBARRIERS
	.align		4
.L_48:
        /*0244*/ 	.byte	0x03, 0x38
        /*0246*/ 	.short	0x0002


	//----- nvinfo : EIATTR_EXIT_INSTR_OFFSETS
	.align		4
        /*0248*/ 	.byte	0x04, 0x1c
        /*024a*/ 	.short	(.L_50 - .L_49)


	//   ....[0]....
.L_49:
        /*024c*/ 	.word	0x00002840


	//----- nvinfo : EIATTR_REQNTID
	.align		4
.L_50:
        /*0250*/ 	.byte	0x04, 0x10
        /*0252*/ 	.short	(.L_52 - .L_51)
.L_51:
        /*0254*/ 	.word	0x00000100
        /*0258*/ 	.word	0x00000001
        /*025c*/ 	.word	0x00000001


	//----- nvinfo : EIATTR_CRS_STACK_SIZE
	.align		4
.L_52:
        /*0260*/ 	.byte	0x04, 0x1e
        /*0262*/ 	.short	(.L_54 - .L_53)
.L_53:
        /*0264*/ 	.word	0x00000000


	//----- nvinfo : EIATTR_CBANK_PARAM_SIZE
	.align		4
.L_54:
        /*0268*/ 	.byte	0x03, 0x19
        /*026a*/ 	.short	0x0050


	//----- nvinfo : EIATTR_PARAM_CBANK
	.align		4
        /*026c*/ 	.byte	0x04, 0x0a
        /*026e*/ 	.short	(.L_56 - .L_55)
	.align		4
.L_55:
        /*0270*/ 	.word	index@(.nv.constant0.gluon_tcgen05)
        /*0274*/ 	.short	0x0380
        /*0276*/ 	.short	0x0050


	//----- nvinfo : EIATTR_SW_WAR
	.align		4
.L_56:
        /*0278*/ 	.byte	0x04, 0x36
        /*027a*/ 	.short	(.L_58 - .L_57)
.L_57:
        /*027c*/ 	.word	0x00000008
.L_58:


//--------------------- .nv.compat                --------------------------
	.section	.nv.compat,"",@"SHT_CUDA_COMPAT_INFO"
	.align	4
        /*0000*/ 	.byte	0x02, 0x02, 0x02, 0x00, 0x02, 0x05, 0x05, 0x00, 0x02, 0x03, 0x03, 0x00, 0x02, 0x06, 0x01, 0x00


//--------------------- .nv.callgraph             --------------------------
	.section	.nv.callgraph,"",@"SHT_CUDA_CALLGRAPH"
	.align	4
	.sectionentsize	8
	.align		4
        /*0000*/ 	.word	0x00000000
	.align		4
        /*0004*/ 	.word	0xffffffff
	.align		4
        /*0008*/ 	.word	0x00000000
	.align		4
        /*000c*/ 	.word	0xfffffffe
	.align		4
        /*0010*/ 	.word	0x00000000
	.align		4
        /*0014*/ 	.word	0xfffffffd
	.align		4
        /*0018*/ 	.word	0x00000000
	.align		4
        /*001c*/ 	.word	0xfffffffc


//--------------------- .text.gluon_tcgen05       --------------------------
	.section	.text.gluon_tcgen05,"ax",@progbits
	.align	128
        .global         gluon_tcgen05
        .type           gluon_tcgen05,@function
        .size           gluon_tcgen05,(.L_x_73 - gluon_tcgen05)
        .other          gluon_tcgen05,@"STO_CUDA_ENTRY STV_DEFAULT"
gluon_tcgen05:
.text.gluon_tcgen05:
[----:B------:R-:W1:Y:S01]  /*0000*/  LDC R1, c[0x0][0x37c] ;  /* 0x0000df00ff017b82 */ /* 0x000e620000000800 */
[----:B------:R-:W2:Y:S02]  /*0010*/  S2R R0, SR_TID.X ;  /* 0x0000000000007919 */ /* 0x000ea40000002100 */
[----:B--2---:R-:W-:-:S13]  /*0020*/  ISETP.GE.U32.AND P2, PT, R0, 0x20, PT ;  /* 0x000000200000780c */ /* 0x004fda0003f46070 */
[----:B------:R-:W-:Y:S05]  /*0030*/  @P2 BRA `(.L_x_0) ;  /* 0x0000000000b82947 */ /* 0x000fea0003800000 */
[----:B------:R-:W2:Y:S01]  /*0040*/  S2UR UR6, SR_CgaCtaId ;  /* 0x00000000000679c3 */ /* 0x000ea20000008800 */
[----:B------:R-:W-:Y:S01]  /*0050*/  NOP ;  /* 0x0000000000007918 */ /* 0x000fe20000000000 */
[----:B------:R-:W-:Y:S02]  /*0060*/  UMOV UR4, 0x40 ;  /* 0x0000004000047882 */ /* 0x000fe40000000000 */
[----:B--2---:R-:W-:-:S09]  /*0070*/  ULEA UR4, UR6, UR4, 0x18 ;  /* 0x0000000406047291 */ /* 0x004fd2000f8ec0ff */
[----:B------:R-:W2:Y:S01]  /*0080*/  LDS.U8 R2, [UR4] ;  /* 0x00000004ff027984 */ /* 0x000ea20008000000 */
[----:B------:R-:W-:Y:S02]  /*0090*/  UMOV UR4, 0x400 ;  /* 0x0000040000047882 */ /* 0x000fe40000000000 */
[----:B------:R-:W-:Y:S01]  /*00a0*/  ULEA UR4, UR6, UR4, 0x18 ;  /* 0x0000000406047291 */ /* 0x000fe2000f8ec0ff */
[----:B--2---:R-:W-:-:S13]  /*00b0*/  ISETP.NE.AND P0, PT, R2, RZ, PT ;  /* 0x000000ff0200720c */ /* 0x004fda0003f05270 */
[----:B------:R-:W-:Y:S05]  /*00c0*/  @P0 BRA `(.L_x_1) ;  /* 0x00000000007c0947 */ /* 0x000fea0003800000 */
[----:B------:R-:W-:-:S13]  /*00d0*/  ELECT P0, URZ, PT ;  /* 0x0000000000ff782f */ /* 0x000fda0003800000 */
[----:B------:R-:W-:Y:S05]  /*00e0*/  @!P0 BRA `(.L_x_2) ;  /* 0x0000000000848947 */ /* 0x000fea0003800000 */
[----:B------:R-:W-:Y:S01]  /*00f0*/  UMOV UR5, 0x8 ;  /* 0x0000000800057882 */ /* 0x000fe20000000000 */
[----:B------:R-:W-:Y:S02]  /*0100*/  IMAD.MOV.U32 R5, RZ, RZ, 0x1 ;  /* 0x00000001ff057424 */ /* 0x000fe400078e00ff */
[----:B------:R-:W-:Y:S02]  /*0110*/  IMAD.MOV.U32 R3, RZ, RZ, 0xff ;  /* 0x000000ffff037424 */ /* 0x000fe400078e00ff */
[----:B------:R-:W-:Y:S04]  /*0120*/  DEPBAR.LE SB2, 0x36 ;  /* 0x0000ad800000791a */ /* 0x000fe80000000000 */
[----:B------:R-:W2:Y:S02]  /*0130*/  UTCATOMSWS.FIND_AND_SET.ALIGN UP0, UR5, UR5 ;  /* 0x00000005000575e3 */ /* 0x000ea40008000800 */
[----:B--2---:R-:W-:-:S04]  /*0140*/  PLOP3.LUT P0, PT, PT, PT, UP0, 0x80, 0x8 ;  /* 0x000000000008781c */ /* 0x004fc80003f0f008 */
[----:B------:R-:W-:-:S04]  /*0150*/  SEL R2, RZ, 0xffffffff, !P0 ;  /* 0xffffffffff027807 */ /* 0x000fc80004000000 */
[----:B------:R-:W-:Y:S01]  /*0160*/  ISETP.NE.AND P0, PT, R2, RZ, PT ;  /* 0x000000ff0200720c */ /* 0x000fe20003f05270 */
[----:B------:R-:W-:-:S12]  /*0170*/  IMAD.U32 R2, RZ, RZ, UR5 ;  /* 0x00000005ff027e24 */ /* 0x000fd8000f8e00ff */
[----:B------:R-:W-:Y:S05]  /*0180*/  @P0 BRA `(.L_x_3) ;  /* 0x0000000000240947 */ /* 0x000fea0003800000 */
.L_x_4:
[----:B------:R-:W-:Y:S05]  /*0190*/  NANOSLEEP 0x64 ;  /* 0x000000640000795d */ /* 0x000fea0003800000 */
[----:B------:R-:W-:-:S05]  /*01a0*/  UMOV UR5, 0x8 ;  /* 0x0000000800057882 */ /* 0x000fca0000000000 */
[----:B------:R-:W-:Y:S04]  /*01b0*/  DEPBAR.LE SB2, 0x36 ;  /* 0x0000ad800000791a */ /* 0x000fe80000000000 */
[----:B------:R-:W2:Y:S02]  /*01c0*/  UTCATOMSWS.FIND_AND_SET.ALIGN UP0, UR5, UR5 ;  /* 0x00000005000575e3 */ /* 0x000ea40008000800 */
[----:B--2---:R-:W-:-:S04]  /*01d0*/  PLOP3.LUT P0, PT, PT, PT, UP0, 0x80, 0x8 ;  /* 0x000000000008781c */ /* 0x004fc80003f0f008 */
[----:B------:R-:W-:-:S04]  /*01e0*/  SEL R2, RZ, 0xffffffff, !P0 ;  /* 0xffffffffff027807 */ /* 0x000fc80004000000 */
[----:B------:R-:W-:Y:S01]  /*01f0*/  ISETP.NE.AND P0, PT, R2, RZ, PT ;  /* 0x000000ff0200720c */ /* 0x000fe20003f05270 */
[----:B------:R-:W-:-:S12]  /*0200*/  IMAD.U32 R2, RZ, RZ, UR5 ;  /* 0x00000005ff027e24 */ /* 0x000fd8000f8e00ff */
[----:B------:R-:W-:Y:S05]  /*0210*/  @!P0 BRA `(.L_x_4) ;  /* 0xfffffffc00dc8947 */ /* 0x000fea000383ffff */
.L_x_3:
[C---:B------:R-:W-:Y:S01]  /*0220*/  VIADD R4, R2.reuse, 0x10 ;  /* 0x0000001002047836 */ /* 0x040fe20000000000 */
[----:B------:R-:W-:Y:S01]  /*0230*/  UMOV UR5, 0x50 ;  /* 0x0000005000057882 */ /* 0x000fe20000000000 */
[----:B------:R-:W-:Y:S01]  /*0240*/  SHF.L.U32 R3, R3, R2, RZ ;  /* 0x0000000203037219 */ /* 0x000fe200000006ff */
[----:B------:R-:W-:Y:S01]  /*0250*/  ULEA UR5, UR6, UR5, 0x18 ;  /* 0x0000000506057291 */ /* 0x000fe2000f8ec0ff */
[----:B------:R-:W-:Y:S01]  /*0260*/  IMAD.SHL.U32 R2, R2, 0x20, RZ ;  /* 0x0000002002027824 */ /* 0x000fe200078e00ff */
[----:B------:R-:W-:-:S04]  /*0270*/  SHF.L.U32 R4, R5, R4, RZ ;  /* 0x0000000405047219 */ /* 0x000fc800000006ff */
[----:B------:R-:W-:-:S05]  /*0280*/  LOP3.LUT R3, R4, R3, RZ, 0xfc, !PT ;  /* 0x0000000304037212 */ /* 0x000fca00078efcff */
[----:B------:R2:W-:Y:S04]  /*0290*/  ATOMS.OR RZ, [UR5], R3 ;  /* 0x00000003ffff798c */ /* 0x0005e8000b000005 */
[----:B------:R2:W-:Y:S01]  /*02a0*/  STS [UR4], R2 ;  /* 0x00000002ff007988 */ /* 0x0005e20008000804 */
[----:B------:R-:W-:Y:S05]  /*02b0*/  BRA `(.L_x_2) ;  /* 0x0000000000107947 */ /* 0x000fea0003800000 */
.L_x_1:
[----:B------:R-:W-:Y:S01]  /*02c0*/  IMAD.MOV.U32 R3, RZ, RZ, -0x1 ;  /* 0xffffffffff037424 */ /* 0x000fe200078e00ff */
[----:B------:R-:W-:-:S04]  /*02d0*/  MOV R2, 0x300 ;  /* 0x0000030000027802 */ /* 0x000fc80000000f00 */
[----:B------:R2:W-:Y:S03]  /*02e0*/  STS [UR4], R3 ;  /* 0x00000003ff007988 */ /* 0x0005e60008000804 */
[----:B-12---:R-:W-:Y:S05]  /*02f0*/  CALL.REL.NOINC `($__internal_1_$__cuda_sm10x_tcgen05_guardrail_trap_phase_invalid_during_alloc) ;  /* 0x0000002400907944 */ /* 0x006fea0003c00000 */
.L_x_2:
[----:B------:R-:W-:Y:S05]  /*0300*/  WARPSYNC.ALL ;  /* 0x0000000000007948 */ /* 0x000fea0003800000 */
[----:B------:R-:W-:Y:S01]  /*0310*/  NOP ;  /* 0x0000000000007918 */ /* 0x000fe20000000000 */
.L_x_0:
[----:B------:R-:W3:Y:S08]  /*0320*/  S2UR UR4, SR_CgaCtaId ;  /* 0x00000000000479c3 */ /* 0x000ef00000008800 */
[----:B------:R-:W-:Y:S01]  /*0330*/  BAR.SYNC.DEFER_BLOCKING 0x0 ;  /* 0x0000000000007b1d */ /* 0x000fe20000010000 */
[----:B------:R-:W-:-:S05]  /*0340*/  LOP3.LUT R132, R0, 0xff, RZ, 0xc0, !PT ;  /* 0x000000ff00847812 */ /* 0x000fca00078ec0ff */
[----:B------:R-:W-:Y:S02]  /*0350*/  UMOV UR8, 0x400 ;  /* 0x0000040000087882 */ /* 0x000fe40000000000 */
[----:B------:R-:W4:Y:S08]  /*0360*/  LDC R10, c[0x0][0x3a0] ;  /* 0x0000e800ff0a7b82 */ /* 0x000f300000000800 */
[----:B------:R-:W5:Y:S01]  /*0370*/  S2UR UR9, SR_CTAID.Y ;  /* 0x00000000000979c3 */ /* 0x000f620000002600 */
[----:B---3--:R-:W-:-:S09]  /*0380*/  ULEA UR8, UR4, UR8, 0x18 ;  /* 0x0000000804087291 */ /* 0x008fd2000f8ec0ff */
[----:B--2---:R-:W2:Y:S01]  /*0390*/  LDS R3, [UR8] ;  /* 0x00000008ff037984 */ /* 0x004ea20008000800 */
[----:B------:R-:W-:Y:S06]  /*03a0*/  BAR.SYNC.DEFER_BLOCKING 0x0 ;  /* 0x0000000000007b1d */ /* 0x000fec0000010000 */
[----:B------:R-:W-:Y:S05]  /*03b0*/  @P2 BRA `(.L_x_5) ;  /* 0x0000000000182947 */ /* 0x000fea0003800000 */
[----:B------:R-:W-:Y:S01]  /*03c0*/  ELECT P0, URZ, PT ;  /* 0x0000000000ff782f */ /* 0x000fe20003800000 */
[----:B------:R-:W-:Y:S01]  /*03d0*/  IMAD.MOV.U32 R2, RZ, RZ, 0x1 ;  /* 0x00000001ff027424 */ /* 0x000fe200078e00ff */
[----:B------:R-:W-:Y:S01]  /*03e0*/  UMOV UR5, 0x40 ;  /* 0x0000004000057882 */ /* 0x000fe20000000000 */
[----:B------:R-:W-:Y:S01]  /*03f0*/  UVIRTCOUNT.DEALLOC.SMPOOL 0x80 ;  /* 0x000000800000784c */ /* 0x000fe20000000000 */
[----:B------:R-:W-:-:S09]  /*0400*/  ULEA UR5, UR4, UR5, 0x18 ;  /* 0x0000000504057291 */ /* 0x000fd2000f8ec0ff */
[----:B------:R3:W-:Y:S03]  /*0410*/  @P0 STS.U8 [UR5], R2 ;  /* 0x00000002ff000988 */ /* 0x0007e60008000005 */
.L_x_5:
[----:B------:R-:W3:Y:S01]  /*0420*/  S2UR UR4, SR_CTAID.Z ;  /* 0x00000000000479c3 */ /* 0x000ee20000002700 */
[----:B------:R-:W5:Y:S01]  /*0430*/  LDCU UR5, c[0x0][0x370] ;  /* 0x00006e00ff0577ac */ /* 0x000f620008000800 */
[----:B------:R-:W-:Y:S01]  /*0440*/  ISETP.GE.U32.AND P0, PT, R132, 0x20, PT ;  /* 0x000000208400780c */ /* 0x000fe20003f06070 */
[----:B----4-:R-:W-:Y:S01]  /*0450*/  VIADD R5, R10, 0xffffffff ;  /* 0xffffffff0a057836 */ /* 0x010fe20000000000 */
[C---:B------:R-:W-:Y:S01]  /*0460*/  ISETP.NE.U32.AND P3, PT, R132.reuse, RZ, PT ;  /* 0x000000ff8400720c */ /* 0x040fe20003f65070 */
[----:B------:R-:W3:Y:S01]  /*0470*/  LDCU UR6, c[0x0][0x374] ;  /* 0x00006e80ff0677ac */ /* 0x000ee20008000800 */
[----:B------:R-:W-:Y:S01]  /*0480*/  LEA R4, R132, UR8, 0x2 ;  /* 0x0000000884047c11 */ /* 0x000fe2000f8e10ff */
[----:B------:R-:W-:Y:S01]  /*0490*/  BSSY.RECONVERGENT B0, `(.L_x_6) ;  /* 0x0000015000007945 */ /* 0x000fe20003800200 */
[----:B------:R-:W5:Y:S01]  /*04a0*/  S2UR UR27, SR_CTAID.X ;  /* 0x00000000001b79c3 */ /* 0x000f620000002500 */
[----:B------:R-:W4:Y:S01]  /*04b0*/  LDCU.64 UR14, c[0x0][0x3c0] ;  /* 0x00007800ff0e77ac */ /* 0x000f220008000a00 */
[----:B--2---:R-:W-:-:S05]  /*04c0*/  R2UR UR32, R3 ;  /* 0x00000000032072ca */ /* 0x004fca00000e0000 */
[----:B------:R2:W-:Y:S01]  /*04d0*/  @!P0 STS [R4], RZ ;  /* 0x000000ff04008388 */ /* 0x0005e20000000800 */
[----:B------:R-:W1:Y:S01]  /*04e0*/  LDC R6, c[0x0][0x398] ;  /* 0x0000e600ff067b82 */ /* 0x000e620000000800 */
[----:B------:R-:W-:Y:S02]  /*04f0*/  NOP ;  /* 0x0000000000007918 */ /* 0x000fe40000000000 */
[----:B------:R2:W-:Y:S01]  /*0500*/  @!P3 STS [UR8+0x20], R5 ;  /* 0x00002005ff00b988 */ /* 0x0005e20008000808 */
[----:B---3-5:R-:W-:-:S04]  /*0510*/  UIMAD UR4, UR4, UR6, UR9 ;  /* 0x00000006040472a4 */ /* 0x028fc8000f8e0209 */
[----:B------:R-:W-:-:S04]  /*0520*/  UIMAD UR4, UR4, UR5, UR27 ;  /* 0x00000005040472a4 */ /* 0x000fc8000f8e021b */
[----:B------:R-:W-:-:S04]  /*0530*/  UIMAD UR4, UR4, 0x180, URZ ;  /* 0x00000180040478a4 */ /* 0x000fc8000f8e02ff */
[----:B----4-:R-:W-:Y:S01]  /*0540*/  UIADD3 UR10, UP0, UPT, UR4, UR14, URZ ;  /* 0x0000000e040a7290 */ /* 0x010fe2000ff1e0ff */
[----:B-1----:R-:W-:-:S03]  /*0550*/  VIADD R6, R6, 0xffffffff ;  /* 0xffffffff06067836 */ /* 0x002fc60000000000 */
[----:B------:R-:W-:Y:S01]  /*0560*/  ULEA.HI.X.SX32 UR11, UR4, UR15, 0x1, UP0 ;  /* 0x0000000f040b7291 */ /* 0x000fe200080f0eff */
[----:B--2---:R-:W-:Y:S11]  /*0570*/  @P3 BRA `(.L_x_7) ;  /* 0x0000000000183947 */ /* 0x004ff60003800000 */
[----:B------:R-:W1:Y:S01]  /*0580*/  LDS R2, [UR8+0x8] ;  /* 0x00000808ff027984 */ /* 0x000e620008000800 */
[----:B------:R-:W2:Y:S01]  /*0590*/  LDC.64 R8, c[0x0][0x380] ;  /* 0x0000e000ff087b82 */ /* 0x000ea20000000a00 */
[----:B------:R-:W-:Y:S02]  /*05a0*/  IMAD.MOV.U32 R3, RZ, RZ, 0x70 ;  /* 0x00000070ff037424 */ /* 0x000fe400078e00ff */
[----:B--2---:R2:W-:Y:S03]  /*05b0*/  STS.64 [UR8], R8 ;  /* 0x00000008ff007988 */ /* 0x0045e60008000a08 */
[----:B-1----:R-:W-:-:S05]  /*05c0*/  LOP3.LUT R2, R2, 0x10, R3, 0xd8, !PT ;  /* 0x0000001002027812 */ /* 0x002fca00078ed803 */
[----:B------:R2:W-:Y:S02]  /*05d0*/  STS [UR8+0x8], R2 ;  /* 0x00000802ff007988 */ /* 0x0005e40008000808 */
.L_x_7:
[----:B------:R-:W-:Y:S05]  /*05e0*/  BSYNC.RECONVERGENT B0 ;  /* 0x0000000000007941 */ /* 0x000fea0003800200 */
.L_x_6:
[----:B------:R-:W-:Y:S04]  /*05f0*/  BSSY.RECONVERGENT B0, `(.L_x_8) ;  /* 0x000000a000007945 */ /* 0x000fe80003800200 */
[----:B------:R-:W-:Y:S05]  /*0600*/  @P3 BRA `(.L_x_9) ;  /* 0x0000000000203947 */ /* 0x000fea0003800000 */
[----:B--2---:R-:W1:Y:S01]  /*0610*/  LDS R2, [UR8+0x34] ;  /* 0x00003408ff027984 */ /* 0x004e620008000800 */
[----:B------:R-:W-:Y:S02]  /*0620*/  IMAD.MOV.U32 R3, RZ, RZ, 0x3f000000 ;  /* 0x3f000000ff037424 */ /* 0x000fe400078e00ff */
[----:B------:R-:W-:Y:S01]  /*0630*/  @!P3 IMAD.MOV.U32 R7, RZ, RZ, 0x7f ;  /* 0x0000007fff07b424 */ /* 0x000fe200078e00ff */
[----:B------:R-:W2:Y:S02]  /*0640*/  @!P3 LDS R8, [UR8+0x38] ;  /* 0x00003808ff08b984 */ /* 0x000ea40008000800 */
[----:B-1----:R-:W-:Y:S02]  /*0650*/  LOP3.LUT R2, R2, 0xff000000, R3, 0xb8, !PT ;  /* 0xff00000002027812 */ /* 0x002fe400078eb803 */
[----:B--2---:R-:W-:-:S03]  /*0660*/  @!P3 LOP3.LUT R3, R8, 0xff, R7, 0xb8, !PT ;  /* 0x000000ff0803b812 */ /* 0x004fc600078eb807 */
[----:B------:R1:W-:Y:S04]  /*0670*/  STS [UR8+0x34], R2 ;  /* 0x00003402ff007988 */ /* 0x0003e80008000808 */
[----:B------:R1:W-:Y:S02]  /*0680*/  @!P3 STS [UR8+0x38], R3 ;  /* 0x00003803ff00b988 */ /* 0x0003e40008000808 */
.L_x_9:
[----:B------:R-:W-:Y:S05]  /*0690*/  BSYNC.RECONVERGENT B0 ;  /* 0x0000000000007941 */ /* 0x000fea0003800200 */
.L_x_8:
[----:B------:R-:W-:Y:S04]  /*06a0*/  BSSY.RECONVERGENT B0, `(.L_x_10) ;  /* 0x000000a000007945 */ /* 0x000fe80003800200 */
[----:B------:R-:W-:Y:S05]  /*06b0*/  @P3 BRA `(.L_x_11) ;  /* 0x0000000000203947 */ /* 0x000fea0003800000 */
[----:B-12---:R-:W1:Y:S01]  /*06c0*/  LDS R2, [UR8+0x1c] ;  /* 0x00001c08ff027984 */ /* 0x006e620008000800 */
[----:B------:R-:W2:Y:S03]  /*06d0*/  LDC.64 R8, c[0x0][0x3a8] ;  /* 0x0000ea00ff087b82 */ /* 0x000ea60000000a00 */
[----:B------:R3:W-:Y:S01]  /*06e0*/  STS [UR8+0x24], R6 ;  /* 0x00002406ff007988 */ /* 0x0007e20008000808 */
[--C-:B--2---:R-:W-:Y:S02]  /*06f0*/  SHF.R.U32.HI R7, RZ, 0x4, R9.reuse ;  /* 0x00000004ff077819 */ /* 0x104fe40000011609 */
[----:B------:R-:W-:-:S05]  /*0700*/  SHF.R.U64 R3, R8, 0x4, R9 ;  /* 0x0000000408037819 */ /* 0x000fca0000001209 */
[----:B------:R3:W-:Y:S01]  /*0710*/  STS [UR8+0xc], R3 ;  /* 0x00000c03ff007988 */ /* 0x0007e20008000808 */
[----:B-1----:R-:W-:-:S05]  /*0720*/  LOP3.LUT R2, R2, 0xf, R7, 0xb8, !PT ;  /* 0x0000000f02027812 */ /* 0x002fca00078eb807 */
[----:B------:R3:W-:Y:S02]  /*0730*/  STS [UR8+0x1c], R2 ;  /* 0x00001c02ff007988 */ /* 0x0007e40008000808 */
.L_x_11:
[----:B------:R-:W-:Y:S05]  /*0740*/  BSYNC.RECONVERGENT B0 ;  /* 0x0000000000007941 */ /* 0x000fea0003800200 */
.L_x_10:
[----:B------:R-:W-:Y:S04]  /*0750*/  BSSY.RECONVERGENT B1, `(.L_x_12) ;  /* 0x000001d000017945 */ /* 0x000fe80003800200 */
[----:B------:R-:W-:Y:S04]  /*0760*/  BSSY.RELIABLE B0, `(.L_x_13) ;  /* 0x0000018000007945 */ /* 0x000fe80003800100 */
[----:B------:R-:W-:Y:S05]  /*0770*/  @P3 BRA `(.L_x_14) ;  /* 0x00000000001c3947 */ /* 0x000fea0003800000 */
[----:B-123--:R-:W1:Y:S02]  /*0780*/  LDS R2, [UR8+0x34] ;  /* 0x00003408ff027984 */ /* 0x00ee640008000800 */
[----:B-1----:R-:W-:-:S05]  /*0790*/  LOP3.LUT R2, R2, 0x7, RZ, 0xb8, !PT ;  /* 0x0000000702027812 */ /* 0x002fca00078eb8ff */
[----:B------:R1:W-:Y:S01]  /*07a0*/  STS [UR8+0x34], R2 ;  /* 0x00003402ff007988 */ /* 0x0003e20008000808 */
[----:B------:R-:W-:Y:S05]  /*07b0*/  @P3 BRA `(.L_x_15) ;  /* 0x00000000001c3947 */ /* 0x000fea0003800000 */
[----:B-1----:R-:W1:Y:S02]  /*07c0*/  LDS R2, [UR8+0x34] ;  /* 0x00003408ff027984 */ /* 0x002e640008000800 */
[----:B-1----:R-:W-:-:S05]  /*07d0*/  LOP3.LUT R2, R2, 0x38, RZ, 0xb8, !PT ;  /* 0x0000003802027812 */ /* 0x002fca00078eb8ff */
[----:B------:R4:W-:Y:S02]  /*07e0*/  STS [UR8+0x34], R2 ;  /* 0x00003402ff007988 */ /* 0x0009e40008000808 */
.L_x_14:
[----:B------:R-:W-:Y:S05]  /*07f0*/  @P3 BRA `(.L_x_16) ;  /* 0x00000000001c3947 */ /* 0x000fea0003800000 */
[----:B-1234-:R-:W1:Y:S02]  /*0800*/  LDS R2, [UR8+0x8] ;  /* 0x00000808ff027984 */ /* 0x01ee640008000800 */
[----:B-1----:R-:W-:-:S05]  /*0810*/  LOP3.LUT R2, R2, 0x780, RZ, 0xb8, !PT ;  /* 0x0000078002027812 */ /* 0x002fca00078eb8ff */
[----:B------:R2:W-:Y:S02]  /*0820*/  STS [UR8+0x8], R2 ;  /* 0x00000802ff007988 */ /* 0x0005e40008000808 */
.L_x_15:
[----:B------:R-:W-:Y:S05]  /*0830*/  @P3 BRA `(.L_x_17) ;  /* 0x0000000000283947 */ /* 0x000fea0003800000 */
[----:B-12---:R-:W1:Y:S02]  /*0840*/  LDS R2, [UR8+0x8] ;  /* 0x00000808ff027984 */ /* 0x006e640008000800 */
[----:B-1----:R-:W-:-:S05]  /*0850*/  LOP3.LUT R2, R2, 0x1800, RZ, 0xb8, !PT ;  /* 0x0000180002027812 */ /* 0x002fca00078eb8ff */
[----:B------:R5:W-:Y:S02]  /*0860*/  STS [UR8+0x8], R2 ;  /* 0x00000802ff007988 */ /* 0x000be40008000808 */
.L_x_16:
[----:B------:R-:W-:Y:S05]  /*0870*/  @P3 BREAK.RELIABLE B0 ;  /* 0x0000000000003942 */ /* 0x000fea0003800100 */
[----:B------:R-:W-:Y:S05]  /*0880*/  @P3 BRA `(.L_x_18) ;  /* 0x0000000000243947 */ /* 0x000fea0003800000 */
[----:B-1-3--:R-:W1:Y:S01]  /*0890*/  LDS R3, [UR8+0x8] ;  /* 0x00000808ff037984 */ /* 0x00ae620008000800 */
[----:B--2-45:R-:W-:-:S05]  /*08a0*/  IMAD.MOV.U32 R2, RZ, RZ, 0x6000 ;  /* 0x00006000ff027424 */ /* 0x034fca00078e00ff */
[----:B-1----:R-:W-:-:S04]  /*08b0*/  LOP3.LUT R2, R3, 0x4000, R2, 0xd8, !PT ;  /* 0x0000400003027812 */ /* 0x002fc800078ed802 */
[----:B------:R-:W-:-:S05]  /*08c0*/  LOP3.LUT R2, R2, 0x400000, RZ, 0xb8, !PT ;  /* 0x0040000002027812 */ /* 0x000fca00078eb8ff */
[----:B------:R3:W-:Y:S02]  /*08d0*/  STS [UR8+0x8], R2 ;  /* 0x00000802ff007988 */ /* 0x0007e40008000808 */
.L_x_17:
[----:B------:R-:W-:Y:S05]  /*08e0*/  BSYNC.RELIABLE B0 ;  /* 0x0000000000007941 */ /* 0x000fea0003800100 */
.L_x_13:
[----:B-123--:R-:W1:Y:S02]  /*08f0*/  @!P3 LDS R2, [UR8+0x8] ;  /* 0x00000808ff02b984 */ /* 0x00ee640008000800 */
[----:B-1----:R-:W-:-:S05]  /*0900*/  @!P3 LOP3.LUT R2, R2, 0x8000, RZ, 0xb8, !PT ;  /* 0x000080000202b812 */ /* 0x002fca00078eb8ff */
[----:B------:R1:W-:Y:S02]  /*0910*/  @!P3 STS [UR8+0x8], R2 ;  /* 0x00000802ff00b988 */ /* 0x0003e40008000808 */
.L_x_18:
[----:B------:R-:W-:Y:S05]  /*0920*/  BSYNC.RECONVERGENT B1 ;  /* 0x0000000000017941 */ /* 0x000fea0003800200 */
.L_x_12:
[----:B------:R-:W-:Y:S05]  /*0930*/  WARPSYNC.ALL ;  /* 0x0000000000007948 */ /* 0x000fea0003800000 */
[----:B------:R-:W-:Y:S01]  /*0940*/  NOP ;  /* 0x0000000000007918 */ /* 0x000fe20000000000 */
[----:B------:R-:W1:Y:S02]  /*0950*/  LDC R7, c[0x0][0x39c] ;  /* 0x0000e700ff077b82 */ /* 0x000e640000000800 */
[----:B-1----:R-:W-:Y:S01]  /*0960*/  VIADD R7, R7, 0xffffffff ;  /* 0xffffffff07077836 */ /* 0x002fe20000000000 */
[----:B------:R-:W-:Y:S06]  /*0970*/  @P0 BRA `(.L_x_19) ;  /* 0x0000000000300947 */ /* 0x000fec0003800000 */
[----:B--2345:R-:W1:Y:S01]  /*0980*/  S2R R2, SR_LANEID ;  /* 0x0000000000027919 */ /* 0x03ce620000000000 */
[----:B------:R-:W-:Y:S05]  /*0990*/  WARPSYNC.ALL ;  /* 0x0000000000007948 */ /* 0x000fea0003800000 */
[----:B------:R-:W-:Y:S01]  /*09a0*/  NOP ;  /* 0x0000000000007918 */ /* 0x000fe20000000000 */
[----:B-1----:R-:W-:-:S05]  /*09b0*/  IMAD.SHL.U32 R8, R2, 0x4, RZ ;  /* 0x0000000402087824 */ /* 0x002fca00078e00ff */
[----:B------:R-:W1:Y:S01]  /*09c0*/  LDS R9, [R8+UR8] ;  /* 0x0000000808097984 */ /* 0x000e620008000800 */
[----:B------:R-:W-:-:S05]  /*09d0*/  IADD3 R2, P1, PT, R8, UR10, RZ ;  /* 0x0000000a08027c10 */ /* 0x000fca000ff3e0ff */
[----:B------:R-:W-:-:S05]  /*09e0*/  IMAD.X R3, RZ, RZ, UR11, P1 ;  /* 0x0000000bff037e24 */ /* 0x000fca00088e06ff */
[----:B-1----:R1:W2:Y:S01]  /*09f0*/  ATOMG.E.EXCH.STRONG.GPU PT, RZ, [R2], R9 ;  /* 0x0000000902ff73a8 */ /* 0x0022a200041ee100 */
[----:B------:R-:W-:-:S04]  /*0a00*/  DEPBAR {5,4,3,2,1,0} ;  /* 0x0000003f0000791a */ /* 0x000fc80000000000 */
[----:B------:R-:W3:Y:S02]  /*0a10*/  CCTL.E.C.LDCU.IV.DEEP [UR10] ;  /* 0x000000000a007540 */ /* 0x000ee40009c08000 */
[----:B---3--:R1:W-:Y:S01]  /*0a20*/  UTMACCTL.IV [UR10] ;  /* 0x000000000a0079b9 */ /* 0x0083e20008000000 */
[----:B------:R-:W-:Y:S01]  /*0a30*/  NOP ;  /* 0x0000000000007918 */ /* 0x000fe20000000000 */
.L_x_19:
[----:B------:R-:W-:Y:S05]  /*0a40*/  @P0 BRA `(.L_x_20) ;  /* 0x00000000000c0947 */ /* 0x000fea0003800000 */
[----:B------:R0:W-:Y:S01]  /*0a50*/  UTMACMDFLUSH ;  /* 0x00000000000079b7 */ /* 0x0001e20000000000 */
[----:B------:R-:W-:Y:S05]  /*0a60*/  @P0 BRA `(.L_x_20) ;  /* 0x0000000000040947 */ /* 0x000fea0003800000 */
[----:B------:R-:W-:-:S04]  /*0a70*/  DEPBAR.LE SB0, 0x0 ;  /* 0x000080000000791a */ /* 0x000fc80000000000 */
.L_x_20:
[----:B------:R-:W-:Y:S05]  /*0a80*/  WARPSYNC.ALL ;  /* 0x0000000000007948 */ /* 0x000fea0003800000 */
[----:B------:R-:W-:Y:S01]  /*0a90*/  NOP ;  /* 0x0000000000007918 */ /* 0x000fe20000000000 */
[----:B--2---:R-:W-:Y:S06]  /*0aa0*/  BAR.SYNC.DEFER_BLOCKING 0x0 ;  /* 0x0000000000007b1d */ /* 0x004fec0000010000 */
[----:B------:R-:W-:Y:S02]  /*0ab0*/  BSSY.RECONVERGENT B1, `(.L_x_21) ;  /* 0x000000b000017945 */ /* 0x000fe40003800200 */
[----:B------:R-:W-:Y:S06]  /*0ac0*/  BAR.SYNC.DEFER_BLOCKING 0x0 ;  /* 0x0000000000007b1d */ /* 0x000fec0000010000 */
[----:B------:R2:W-:Y:S01]  /*0ad0*/  @!P0 STS [R4], RZ ;  /* 0x000000ff04008388 */ /* 0x0005e20000000800 */
[----:B------:R-:W-:Y:S01]  /*0ae0*/  NOP ;  /* 0x0000000000007918 */ /* 0x000fe20000000000 */
[----:B------:R-:W-:Y:S05]  /*0af0*/  @P3 BRA `(.L_x_22) ;  /* 0x0000000000183947 */ /* 0x000fea0003800000 */
[----:B-1-345:R-:W1:Y:S01]  /*0b00*/  LDS R2, [UR8+0x8] ;  /* 0x00000808ff027984 */ /* 0x03ae620008000800 */
[----:B------:R-:W3:Y:S01]  /*0b10*/  LDC.64 R8, c[0x0][0x388] ;  /* 0x0000e200ff087b82 */ /* 0x000ee20000000a00 */
[----:B------:R-:W-:Y:S02]  /*0b20*/  IMAD.MOV.U32 R3, RZ, RZ, 0x70 ;  /* 0x00000070ff037424 */ /* 0x000fe400078e00ff */
[----:B---3--:R3:W-:Y:S03]  /*0b30*/  STS.64 [UR8], R8 ;  /* 0x00000008ff007988 */ /* 0x0087e60008000a08 */
[----:B-1----:R-:W-:-:S05]  /*0b40*/  LOP3.LUT R2, R2, 0x10, R3, 0xd8, !PT ;  /* 0x0000001002027812 */ /* 0x002fca00078ed803 */
[----:B------:R3:W-:Y:S02]  /*0b50*/  STS [UR8+0x8], R2 ;  /* 0x00000802ff007988 */ /* 0x0007e40008000808 */
.L_x_22:
[----:B-1----:R-:W-:Y:S05]  /*0b60*/  BSYNC.RECONVERGENT B1 ;  /* 0x0000000000017941 */ /* 0x002fea0003800200 */
.L_x_21:
[----:B------:R-:W-:Y:S04]  /*0b70*/  BSSY.RECONVERGENT B1, `(.L_x_23) ;  /* 0x000000a000017945 */ /* 0x000fe80003800200 */
[----:B------:R-:W-:Y:S05]  /*0b80*/  @P3 BRA `(.L_x_24) ;  /* 0x0000000000203947 */ /* 0x000fea0003800000 */
[----:B---345:R-:W1:Y:S01]  /*0b90*/  LDS R2, [UR8+0x34] ;  /* 0x00003408ff027984 */ /* 0x038e620008000800 */
[----:B------:R-:W-:Y:S02]  /*0ba0*/  IMAD.MOV.U32 R3, RZ, RZ, 0x7f000000 ;  /* 0x7f000000ff037424 */ /* 0x000fe400078e00ff */
[----:B------:R-:W-:Y:S01]  /*0bb0*/  @!P3 IMAD.MOV.U32 R8, RZ, RZ, 0x3f ;  /* 0x0000003fff08b424 */ /* 0x000fe200078e00ff */
[----:B------:R-:W3:Y:S02]  /*0bc0*/  @!P3 LDS R9, [UR8+0x38] ;  /* 0x00003808ff09b984 */ /* 0x000ee40008000800 */
[----:B-1----:R-:W-:Y:S02]  /*0bd0*/  LOP3.LUT R2, R2, 0xff000000, R3, 0xb8, !PT ;  /* 0xff00000002027812 */ /* 0x002fe400078eb803 */
[----:B---3--:R-:W-:-:S03]  /*0be0*/  @!P3 LOP3.LUT R3, R9, 0xff, R8, 0xb8, !PT ;  /* 0x000000ff0903b812 */ /* 0x008fc600078eb808 */
[----:B------:R1:W-:Y:S04]  /*0bf0*/  STS [UR8+0x34], R2 ;  /* 0x00003402ff007988 */ /* 0x0003e80008000808 */
[----:B------:R1:W-:Y:S02]  /*0c00*/  @!P3 STS [UR8+0x38], R3 ;  /* 0x00003803ff00b988 */ /* 0x0003e40008000808 */
.L_x_24:
[----:B------:R-:W-:Y:S05]  /*0c10*/  BSYNC.RECONVERGENT B1 ;  /* 0x0000000000017941 */ /* 0x000fea0003800200 */
.L_x_23:
[----:B------:R-:W-:Y:S04]  /*0c20*/  BSSY.RECONVERGENT B1, `(.L_x_25) ;  /* 0x0000004000017945 */ /* 0x000fe80003800200 */
[----:B------:R-:W-:Y:S05]  /*0c30*/  @P3 BRA `(.L_x_26) ;  /* 0x0000000000083947 */ /* 0x000fea0003800000 */
[----:B------:R1:W-:Y:S04]  /*0c40*/  STS [UR8+0x24], R5 ;  /* 0x00002405ff007988 */ /* 0x0003e80008000808 */
[----:B------:R1:W-:Y:S02]  /*0c50*/  STS [UR8+0x20], R7 ;  /* 0x00002007ff007988 */ /* 0x0003e40008000808 */
.L_x_26:
[----:B------:R-:W-:Y:S05]  /*0c60*/  BSYNC.RECONVERGENT B1 ;  /* 0x0000000000017941 */ /* 0x000fea0003800200 */
.L_x_25:
[----:B------:R-:W-:Y:S04]  /*0c70*/  BSSY.RECONVERGENT B2, `(.L_x_27) ;  /* 0x0000025000027945 */ /* 0x000fe80003800200 */
[----:B------:R-:W-:Y:S04]  /*0c80*/  BSSY.RELIABLE B1, `(.L_x_28) ;  /* 0x0000020000017945 */ /* 0x000fe80003800100 */
[----:B------:R-:W-:Y:S05]  /*0c90*/  @P3 BRA `(.L_x_29) ;  /* 0x00000000002c3947 */ /* 0x000fea0003800000 */
[----:B-1-345:R-:W1:Y:S01]  /*0ca0*/  LDS R2, [UR8+0x1c] ;  /* 0x00001c08ff027984 */ /* 0x03ae620008000800 */
[----:B------:R-:W3:Y:S02]  /*0cb0*/  LDC.64 R8, c[0x0][0x3b0] ;  /* 0x0000ec00ff087b82 */ /* 0x000ee40000000a00 */
[--C-:B---3--:R-:W-:Y:S02]  /*0cc0*/  SHF.R.U32.HI R5, RZ, 0x4, R9.reuse ;  /* 0x00000004ff057819 */ /* 0x108fe40000011609 */
[----:B------:R-:W-:-:S05]  /*0cd0*/  SHF.R.U64 R3, R8, 0x4, R9 ;  /* 0x0000000408037819 */ /* 0x000fca0000001209 */
[----:B------:R3:W-:Y:S01]  /*0ce0*/  STS [UR8+0xc], R3 ;  /* 0x00000c03ff007988 */ /* 0x0007e20008000808 */
[----:B-1----:R-:W-:-:S05]  /*0cf0*/  LOP3.LUT R2, R2, 0xf, R5, 0xb8, !PT ;  /* 0x0000000f02027812 */ /* 0x002fca00078eb805 */
[----:B------:R3:W-:Y:S01]  /*0d00*/  STS [UR8+0x1c], R2 ;  /* 0x00001c02ff007988 */ /* 0x0007e20008000808 */
[----:B------:R-:W-:Y:S05]  /*0d10*/  @P3 BRA `(.L_x_30) ;  /* 0x00000000001c3947 */ /* 0x000fea0003800000 */
[----:B---3--:R-:W1:Y:S02]  /*0d20*/  LDS R2, [UR8+0x34] ;  /* 0x00003408ff027984 */ /* 0x008e640008000800 */
[----:B-1----:R-:W-:-:S05]  /*0d30*/  LOP3.LUT R2, R2, 0x7, RZ, 0xb8, !PT ;  /* 0x0000000702027812 */ /* 0x002fca00078eb8ff */
[----:B------:R1:W-:Y:S02]  /*0d40*/  STS [UR8+0x34], R2 ;  /* 0x00003402ff007988 */ /* 0x0003e40008000808 */
.L_x_29:
[----:B------:R-:W-:Y:S05]  /*0d50*/  @P3 BRA `(.L_x_31) ;  /* 0x00000000001c3947 */ /* 0x000fea0003800000 */
[----:B-1-345:R-:W1:Y:S02]  /*0d60*/  LDS R2, [UR8+0x34] ;  /* 0x00003408ff027984 */ /* 0x03ae640008000800 */
[----:B-1----:R-:W-:-:S05]  /*0d70*/  LOP3.LUT R2, R2, 0x38, RZ, 0xb8, !PT ;  /* 0x0000003802027812 */ /* 0x002fca00078eb8ff */
[----:B------:R1:W-:Y:S02]  /*0d80*/  STS [UR8+0x34], R2 ;  /* 0x00003402ff007988 */ /* 0x0003e40008000808 */
.L_x_30:
[----:B------:R-:W-:Y:S05]  /*0d90*/  @P3 BRA `(.L_x_32) ;  /* 0x00000000001c3947 */ /* 0x000fea0003800000 */
[----:B-1-3--:R-:W1:Y:S02]  /*0da0*/  LDS R2, [UR8+0x8] ;  /* 0x00000808ff027984 */ /* 0x00ae640008000800 */
[----:B-1----:R-:W-:-:S05]  /*0db0*/  LOP3.LUT R2, R2, 0x780, RZ, 0xb8, !PT ;  /* 0x0000078002027812 */ /* 0x002fca00078eb8ff */
[----:B------:R1:W-:Y:S02]  /*0dc0*/  STS [UR8+0x8], R2 ;  /* 0x00000802ff007988 */ /* 0x0003e40008000808 */
.L_x_31:
[----:B------:R-:W-:Y:S05]  /*0dd0*/  @P3 BRA `(.L_x_33) ;  /* 0x0000000000283947 */ /* 0x000fea0003800000 */
[----:B-1-345:R-:W1:Y:S02]  /*0de0*/  LDS R2, [UR8+0x8] ;  /* 0x00000808ff027984 */ /* 0x03ae640008000800 */
[----:B-1----:R-:W-:-:S05]  /*0df0*/  LOP3.LUT R2, R2, 0x1800, RZ, 0xb8, !PT ;  /* 0x0000180002027812 */ /* 0x002fca00078eb8ff */
[----:B------:R4:W-:Y:S02]  /*0e00*/  STS [UR8+0x8], R2 ;  /* 0x00000802ff007988 */ /* 0x0009e40008000808 */
.L_x_32:
[----:B------:R-:W-:Y:S05]  /*0e10*/  @P3 BREAK.RELIABLE B1 ;  /* 0x0000000000013942 */ /* 0x000fea0003800100 */
[----:B------:R-:W-:Y:S05]  /*0e20*/  @P3 BRA `(.L_x_34) ;  /* 0x0000000000243947 */ /* 0x000fea0003800000 */
[----:B-1-34-:R-:W1:Y:S01]  /*0e30*/  LDS R2, [UR8+0x8] ;  /* 0x00000808ff027984 */ /* 0x01ae620008000800 */
[----:B------:R-:W-:-:S05]  /*0e40*/  IMAD.MOV.U32 R3, RZ, RZ, 0x6000 ;  /* 0x00006000ff037424 */ /* 0x000fca00078e00ff */
[----:B-1----:R-:W-:-:S04]  /*0e50*/  LOP3.LUT R2, R2, 0x6000, R3, 0xd8, !PT ;  /* 0x0000600002027812 */ /* 0x002fc800078ed803 */
[----:B------:R-:W-:-:S05]  /*0e60*/  LOP3.LUT R2, R2, 0x400000, RZ, 0xb8, !PT ;  /* 0x0040000002027812 */ /* 0x000fca00078eb8ff */
[----:B------:R1:W-:Y:S02]  /*0e70*/  STS [UR8+0x8], R2 ;  /* 0x00000802ff007988 */ /* 0x0003e40008000808 */
.L_x_33:
[----:B------:R-:W-:Y:S05]  /*0e80*/  BSYNC.RELIABLE B1 ;  /* 0x0000000000017941 */ /* 0x000fea0003800100 */
.L_x_28:
[----:B-1-345:R-:W1:Y:S02]  /*0e90*/  @!P3 LDS R2, [UR8+0x8] ;  /* 0x00000808ff02b984 */ /* 0x03ae640008000800 */
[----:B-1----:R-:W-:-:S05]  /*0ea0*/  @!P3 LOP3.LUT R2, R2, 0x8000, RZ, 0xb8, !PT ;  /* 0x000080000202b812 */ /* 0x002fca00078eb8ff */
[----:B------:R5:W-:Y:S02]  /*0eb0*/  @!P3 STS [UR8+0x8], R2 ;  /* 0x00000802ff00b988 */ /* 0x000be40008000808 */
.L_x_34:
[----:B------:R-:W-:Y:S05]  /*0ec0*/  BSYNC.RECONVERGENT B2 ;  /* 0x0000000000027941 */ /* 0x000fea0003800200 */
.L_x_27:
[----:B------:R-:W-:Y:S05]  /*0ed0*/  WARPSYNC.ALL ;  /* 0x0000000000007948 */ /* 0x000fea0003800000 */
[----:B------:R-:W-:Y:S01]  /*0ee0*/  NOP ;  /* 0x0000000000007918 */ /* 0x000fe20000000000 */
[----:B------:R-:W-:-:S04]  /*0ef0*/  UIADD3 UR5, UPT, UPT, UR4, 0x80, URZ ;  /* 0x0000008004057890 */ /* 0x000fc8000fffe0ff */
[----:B------:R-:W-:-:S04]  /*0f00*/  UIADD3 UR12, UP0, UPT, UR5, UR14, URZ ;  /* 0x0000000e050c7290 */ /* 0x000fc8000ff1e0ff */
[----:B------:R-:W-:Y:S01]  /*0f10*/  ULEA.HI.X.SX32 UR13, UR5, UR15, 0x1, UP0 ;  /* 0x0000000f050d7291 */ /* 0x000fe200080f0eff */
[----:B------:R-:W-:Y:S11]  /*0f20*/  @P0 BRA `(.L_x_35) ;  /* 0x0000000000300947 */ /* 0x000ff60003800000 */
[----:B-1-345:R-:W1:Y:S01]  /*0f30*/  S2R R2, SR_LANEID ;  /* 0x0000000000027919 */ /* 0x03ae620000000000 */
[----:B------:R-:W-:Y:S05]  /*0f40*/  WARPSYNC.ALL ;  /* 0x0000000000007948 */ /* 0x000fea0003800000 */
[----:B------:R-:W-:Y:S01]  /*0f50*/  NOP ;  /* 0x0000000000007918 */ /* 0x000fe20000000000 */
[----:B-1----:R-:W-:-:S05]  /*0f60*/  IMAD.SHL.U32 R8, R2, 0x4, RZ ;  /* 0x0000000402087824 */ /* 0x002fca00078e00ff */
[----:B------:R-:W1:Y:S01]  /*0f70*/  LDS R5, [R8+UR8] ;  /* 0x0000000808057984 */ /* 0x000e620008000800 */
[----:B------:R-:W-:-:S05]  /*0f80*/  IADD3 R2, P1, PT, R8, UR12, RZ ;  /* 0x0000000c08027c10 */ /* 0x000fca000ff3e0ff */
[----:B------:R-:W-:-:S05]  /*0f90*/  IMAD.X R3, RZ, RZ, UR13, P1 ;  /* 0x0000000dff037e24 */ /* 0x000fca00088e06ff */
[----:B-1----:R1:W3:Y:S01]  /*0fa0*/  ATOMG.E.EXCH.STRONG.GPU PT, RZ, [R2], R5 ;  /* 0x0000000502ff73a8 */ /* 0x0022e200041ee100 */
[----:B------:R-:W-:-:S04]  /*0fb0*/  DEPBAR {5,4,3,2,1,0} ;  /* 0x0000003f0000791a */ /* 0x000fc80000000000 */
[----:B------:R-:W4:Y:S02]  /*0fc0*/  CCTL.E.C.LDCU.IV.DEEP [UR12] ;  /* 0x000000000c007540 */ /* 0x000f240009c08000 */
[----:B----4-:R1:W-:Y:S01]  /*0fd0*/  UTMACCTL.IV [UR12] ;  /* 0x000000000c0079b9 */ /* 0x0103e20008000000 */
[----:B------:R-:W-:Y:S01]  /*0fe0*/  NOP ;  /* 0x0000000000007918 */ /* 0x000fe20000000000 */
.L_x_35:
[----:B------:R-:W-:Y:S05]  /*0ff0*/  @P0 BRA `(.L_x_36) ;  /* 0x00000000000c0947 */ /* 0x000fea0003800000 */
[----:B------:R0:W-:Y:S01]  /*1000*/  UTMACMDFLUSH ;  /* 0x00000000000079b7 */ /* 0x0001e20000000000 */
[----:B------:R-:W-:Y:S05]  /*1010*/  @P0 BRA `(.L_x_36) ;  /* 0x0000000000040947 */ /* 0x000fea0003800000 */
[----:B------:R-:W-:-:S04]  /*1020*/  DEPBAR.LE SB0, 0x0 ;  /* 0x000080000000791a */ /* 0x000fc80000000000 */
.L_x_36:
[----:B------:R-:W-:Y:S05]  /*1030*/  WARPSYNC.ALL ;  /* 0x0000000000007948 */ /* 0x000fea0003800000 */
[----:B------:R-:W-:Y:S01]  /*1040*/  NOP ;  /* 0x0000000000007918 */ /* 0x000fe20000000000 */
[----:B---3--:R-:W-:Y:S06]  /*1050*/  BAR.SYNC.DEFER_BLOCKING 0x0 ;  /* 0x0000000000007b1d */ /* 0x008fec0000010000 */
[----:B------:R-:W-:Y:S02]  /*1060*/  BSSY.RECONVERGENT B2, `(.L_x_37) ;  /* 0x000000b000027945 */ /* 0x000fe40003800200 */
[----:B------:R-:W-:Y:S06]  /*1070*/  BAR.SYNC.DEFER_BLOCKING 0x0 ;  /* 0x0000000000007b1d */ /* 0x000fec0000010000 */
[----:B------:R3:W-:Y:S01]  /*1080*/  @!P0 STS [R4], RZ ;  /* 0x000000ff04008388 */ /* 0x0007e20000000800 */
[----:B------:R-:W-:Y:S01]  /*1090*/  NOP ;  /* 0x0000000000007918 */ /* 0x000fe20000000000 */
[----:B------:R-:W-:Y:S05]  /*10a0*/  @P3 BRA `(.L_x_38) ;  /* 0x0000000000183947 */ /* 0x000fea0003800000 */
[----:B-1--45:R-:W1:Y:S01]  /*10b0*/  LDS R2, [UR8+0x8] ;  /* 0x00000808ff027984 */ /* 0x032e620008000800 */
[----:B--23--:R-:W2:Y:S01]  /*10c0*/  LDC.64 R4, c[0x0][0x390] ;  /* 0x0000e400ff047b82 */ /* 0x00cea20000000a00 */
[----:B------:R-:W-:Y:S02]  /*10d0*/  IMAD.MOV.U32 R3, RZ, RZ, 0x70 ;  /* 0x00000070ff037424 */ /* 0x000fe400078e00ff */
[----:B--2---:R2:W-:Y:S03]  /*10e0*/  STS.64 [UR8], R4 ;  /* 0x00000004ff007988 */ /* 0x0045e60008000a08 */
[----:B-1----:R-:W-:-:S05]  /*10f0*/  LOP3.LUT R2, R2, 0x10, R3, 0xd8, !PT ;  /* 0x0000001002027812 */ /* 0x002fca00078ed803 */
[----:B------:R2:W-:Y:S02]  /*1100*/  STS [UR8+0x8], R2 ;  /* 0x00000802ff007988 */ /* 0x0005e40008000808 */
.L_x_38:
[----:B-1----:R-:W-:Y:S05]  /*1110*/  BSYNC.RECONVERGENT B2 ;  /* 0x0000000000027941 */ /* 0x002fea0003800200 */
.L_x_37:
[----:B------:R-:W-:Y:S04]  /*1120*/  BSSY.RECONVERGENT B3, `(.L_x_39) ;  /* 0x0000033000037945 */ /* 0x000fe80003800200 */
[----:B------:R-:W-:Y:S04]  /*1130*/  BSSY.RELIABLE B2, `(.L_x_40) ;  /* 0x000002e000027945 */ /* 0x000fe80003800100 */
[----:B------:R-:W-:Y:S05]  /*1140*/  @P3 BRA `(.L_x_41) ;  /* 0x0000000000243947 */ /* 0x000fea0003800000 */
[----:B--2-45:R-:W1:Y:S01]  /*1150*/  LDS R2, [UR8+0x34] ;  /* 0x00003408ff027984 */ /* 0x034e620008000800 */
[----:B------:R-:W-:-:S05]  /*1160*/  IMAD.MOV.U32 R3, RZ, RZ, 0x7f000000 ;  /* 0x7f000000ff037424 */ /* 0x000fca00078e00ff */
[----:B-1----:R-:W-:-:S05]  /*1170*/  LOP3.LUT R2, R2, 0xff000000, R3, 0xb8, !PT ;  /* 0xff00000002027812 */ /* 0x002fca00078eb803 */
[----:B------:R1:W-:Y:S01]  /*1180*/  STS [UR8+0x34], R2 ;  /* 0x00003402ff007988 */ /* 0x0003e20008000808 */
[----:B------:R-:W-:Y:S05]  /*1190*/  @P3 BRA `(.L_x_42) ;  /* 0x0000000000183947 */ /* 0x000fea0003800000 */
[----:B-1----:R-:W1:Y:S01]  /*11a0*/  LDS R2, [UR8+0x38] ;  /* 0x00003808ff027984 */ /* 0x002e620008000800 */
[----:B------:R-:W-:-:S05]  /*11b0*/  IMAD.MOV.U32 R3, RZ, RZ, 0x7f ;  /* 0x0000007fff037424 */ /* 0x000fca00078e00ff */
[----:B-1----:R-:W-:-:S05]  /*11c0*/  LOP3.LUT R2, R2, 0xff, R3, 0xb8, !PT ;  /* 0x000000ff02027812 */ /* 0x002fca00078eb803 */
[----:B------:R1:W-:Y:S02]  /*11d0*/  STS [UR8+0x38], R2 ;  /* 0x00003802ff007988 */ /* 0x0003e40008000808 */
.L_x_41:
[----:B------:R-:W-:Y:S05]  /*11e0*/  @P3 BRA `(.L_x_43) ;  /* 0x00000000000c3947 */ /* 0x000fea0003800000 */
[----:B------:R1:W-:Y:S02]  /*11f0*/  STS [UR8+0x20], R7 ;  /* 0x00002007ff007988 */ /* 0x0003e40008000808 */
.L_x_42:
[----:B------:R-:W-:Y:S05]  /*1200*/  @P3 BRA `(.L_x_44) ;  /* 0x0000000000243947 */ /* 0x000fea0003800000 */
[----:B------:R1:W-:Y:S02]  /*1210*/  STS [UR8+0x24], R6 ;  /* 0x00002406ff007988 */ /* 0x0003e40008000808 */
.L_x_43:
[----:B------:R-:W-:Y:S05]  /*1220*/  @P3 BRA `(.L_x_45) ;  /* 0x00000000002c3947 */ /* 0x000fea0003800000 */
[----:B-12-45:R-:W1:Y:S01]  /*1230*/  LDS R2, [UR8+0x1c] ;  /* 0x00001c08ff027984 */ /* 0x036e620008000800 */
[----:B------:R-:W2:Y:S02]  /*1240*/  LDC.64 R6, c[0x0][0x3b8] ;  /* 0x0000ee00ff067b82 */ /* 0x000ea40000000a00 */
[--C-:B--2---:R-:W-:Y:S02]  /*1250*/  SHF.R.U32.HI R5, RZ, 0x4, R7.reuse ;  /* 0x00000004ff057819 */ /* 0x104fe40000011607 */
[----:B------:R-:W-:-:S05]  /*1260*/  SHF.R.U64 R3, R6, 0x4, R7 ;  /* 0x0000000406037819 */ /* 0x000fca0000001207 */
[----:B------:R2:W-:Y:S01]  /*1270*/  STS [UR8+0xc], R3 ;  /* 0x00000c03ff007988 */ /* 0x0005e20008000808 */
[----:B-1----:R-:W-:-:S05]  /*1280*/  LOP3.LUT R2, R2, 0xf, R5, 0xb8, !PT ;  /* 0x0000000f02027812 */ /* 0x002fca00078eb805 */
[----:B------:R2:W-:Y:S02]  /*1290*/  STS [UR8+0x1c], R2 ;  /* 0x00001c02ff007988 */ /* 0x0005e40008000808 */
.L_x_44:
[----:B------:R-:W-:Y:S05]  /*12a0*/  @P3 BRA `(.L_x_46) ;  /* 0x00000000001c3947 */ /* 0x000fea0003800000 */
[----:B-12-45:R-:W1:Y:S02]  /*12b0*/  LDS R2, [UR8+0x34] ;  /* 0x00003408ff027984 */ /* 0x036e640008000800 */
[----:B-1----:R-:W-:-:S05]  /*12c0*/  LOP3.LUT R2, R2, 0x7, RZ, 0xb8, !PT ;  /* 0x0000000702027812 */ /* 0x002fca00078eb8ff */
[----:B------:R1:W-:Y:S02]  /*12d0*/  STS [UR8+0x34], R2 ;  /* 0x00003402ff007988 */ /* 0x0003e40008000808 */
.L_x_45:
[----:B------:R-:W-:Y:S05]  /*12e0*/  @P3 BRA `(.L_x_47) ;  /* 0x00000000001c3947 */ /* 0x000fea0003800000 */
[----:B-12-45:R-:W1:Y:S02]  /*12f0*/  LDS R2, [UR8+0x34] ;  /* 0x00003408ff027984 */ /* 0x036e640008000800 */
[----:B-1----:R-:W-:-:S05]  /*1300*/  LOP3.LUT R2, R2, 0x38, RZ, 0xb8, !PT ;  /* 0x0000003802027812 */ /* 0x002fca00078eb8ff */
[----:B------:R1:W-:Y:S02]  /*1310*/  STS [UR8+0x34], R2 ;  /* 0x00003402ff007988 */ /* 0x0003e40008000808 */
.L_x_46:
[----:B------:R-:W-:Y:S05]  /*1320*/  @P3 BRA `(.L_x_48) ;  /* 0x00000000001c3947 */ /* 0x000fea0003800000 */
[----:B-12-45:R-:W1:Y:S02]  /*1330*/  LDS R2, [UR8+0x8] ;  /* 0x00000808ff027984 */ /* 0x036e640008000800 */
[----:B-1----:R-:W-:-:S05]  /*1340*/  LOP3.LUT R2, R2, 0x780, RZ, 0xb8, !PT ;  /* 0x0000078002027812 */ /* 0x002fca00078eb8ff */
[----:B------:R1:W-:Y:S02]  /*1350*/  STS [UR8+0x8], R2 ;  /* 0x00000802ff007988 */ /* 0x0003e40008000808 */
.L_x_47:
[----:B------:R-:W-:Y:S05]  /*1360*/  @P3 BRA `(.L_x_49) ;  /* 0x0000000000283947 */ /* 0x000fea0003800000 */
[----:B-12-45:R-:W1:Y:S02]  /*1370*/  LDS R2, [UR8+0x8] ;  /* 0x00000808ff027984 */ /* 0x036e640008000800 */
[----:B-1----:R-:W-:-:S05]  /*1380*/  LOP3.LUT R2, R2, 0x1800, RZ, 0xb8, !PT ;  /* 0x0000180002027812 */ /* 0x002fca00078eb8ff */
[----:B------:R1:W-:Y:S02]  /*1390*/  STS [UR8+0x8], R2 ;  /* 0x00000802ff007988 */ /* 0x0003e40008000808 */
.L_x_48:
[----:B------:R-:W-:Y:S05]  /*13a0*/  @P3 BREAK.RELIABLE B2 ;  /* 0x0000000000023942 */ /* 0x000fea0003800100 */
[----:B------:R-:W-:Y:S05]  /*13b0*/  @P3 BRA `(.L_x_50) ;  /* 0x0000000000243947 */ /* 0x000fea0003800000 */
[----:B-12-45:R-:W1:Y:S01]  /*13c0*/  LDS R2, [UR8+0x8] ;  /* 0x00000808ff027984 */ /* 0x036e620008000800 */
[----:B------:R-:W-:-:S05]  /*13d0*/  IMAD.MOV.U32 R3, RZ, RZ, 0x6000 ;  /* 0x00006000ff037424 */ /* 0x000fca00078e00ff */
[----:B-1----:R-:W-:-:S04]  /*13e0*/  LOP3.LUT R2, R2, 0x6000, R3, 0xd8, !PT ;  /* 0x0000600002027812 */ /* 0x002fc800078ed803 */
[----:B------:R-:W-:-:S05]  /*13f0*/  LOP3.LUT R2, R2, 0x400000, RZ, 0xb8, !PT ;  /* 0x0040000002027812 */ /* 0x000fca00078eb8ff */
[----:B------:R1:W-:Y:S02]  /*1400*/  STS [UR8+0x8], R2 ;  /* 0x00000802ff007988 */ /* 0x0003e40008000808 */
.L_x_49:
[----:B------:R-:W-:Y:S05]  /*1410*/  BSYNC.RELIABLE B2 ;  /* 0x0000000000027941 */ /* 0x000fea0003800100 */
.L_x_40:
[----:B-12-45:R-:W1:Y:S02]  /*1420*/  @!P3 LDS R2, [UR8+0x8] ;  /* 0x00000808ff02b984 */ /* 0x036e640008000800 */
[----:B-1----:R-:W-:-:S05]  /*1430*/  @!P3 LOP3.LUT R2, R2, 0x8000, RZ, 0xb8, !PT ;  /* 0x000080000202b812 */ /* 0x002fca00078eb8ff */
[----:B------:R1:W-:Y:S02]  /*1440*/  @!P3 STS [UR8+0x8], R2 ;  /* 0x00000802ff00b988 */ /* 0x0003e40008000808 */
.L_x_50:
[----:B------:R-:W-:Y:S05]  /*1450*/  BSYNC.RECONVERGENT B3 ;  /* 0x0000000000037941 */ /* 0x000fea0003800200 */
.L_x_39:
        /* <DEDUP_REMOVED lines=9> */
[----:B-1-3--:R-:W-:-:S05]  /*14f0*/  IMAD.SHL.U32 R4, R2, 0x4, RZ ;  /* 0x0000000402047824 */ /* 0x00afca00078e00ff */
        /* <DEDUP_REMOVED lines=8> */
.L_x_51:
[----:B------:R-:W-:Y:S05]  /*1580*/  @P0 BRA `(.L_x_52) ;  /* 0x00000000000c0947 */ /* 0x000fea0003800000 */
[----:B------:R0:W-:Y:S01]  /*1590*/  UTMACMDFLUSH ;  /* 0x00000000000079b7 */ /* 0x0001e20000000000 */
[----:B------:R-:W-:Y:S05]  /*15a0*/  @P0 BRA `(.L_x_52) ;  /* 0x0000000000040947 */ /* 0x000fea0003800000 */
[----:B------:R-:W-:-:S04]  /*15b0*/  DEPBAR.LE SB0, 0x0 ;  /* 0x000080000000791a */ /* 0x000fc80000000000 */
.L_x_52:
[----:B------:R-:W-:Y:S05]  /*15c0*/  WARPSYNC.ALL ;  /* 0x0000000000007948 */ /* 0x000fea0003800000 */
[----:B------:R-:W-:Y:S01]  /*15d0*/  NOP ;  /* 0x0000000000007918 */ /* 0x000fe20000000000 */
[----:B--2---:R-:W-:Y:S01]  /*15e0*/  BAR.SYNC.DEFER_BLOCKING 0x0 ;  /* 0x0000000000007b1d */ /* 0x004fe20000010000 */
[----:B------:R-:W-:Y:S01]  /*15f0*/  ISETP.GE.AND P0, PT, R10, 0x1, PT ;  /* 0x000000010a00780c */ /* 0x000fe20003f06270 */
[----:B------:R-:W-:Y:S01]  /*1600*/  USHF.L.U32 UR9, UR9, 0x8, URZ ;  /* 0x0000000809097899 */ /* 0x000fe200080006ff */
[----:B-1--45:R-:W-:Y:S01]  /*1610*/  SHF.R.U32.HI R2, RZ, 0x5, R0 ;  /* 0x00000005ff027819 */ /* 0x032fe20000011600 */
[----:B------:R-:W-:-:S02]  /*1620*/  USHF.L.U32 UR27, UR27, 0x7, URZ ;  /* 0x000000071b1b7899 */ /* 0x000fc400080006ff */
[----:B------:R-:W-:Y:S01]  /*1630*/  VOTEU.ALL UP0, P3 ;  /* 0x0000000000ff7886 */ /* 0x000fe20001800000 */
[----:B------:R-:W-:Y:S01]  /*1640*/  UMOV UR4, 0x1 ;  /* 0x0000000100047882 */ /* 0x000fe20000000000 */
[----:B------:R-:W-:Y:S01]  /*1650*/  VOTEU.ALL UP1, P3 ;  /* 0x0000000000ff7886 */ /* 0x000fe20001820000 */
[----:B------:R-:W-:Y:S02]  /*1660*/  R2UR UR22, R2 ;  /* 0x00000000021672ca */ /* 0x000fe400000e0000 */
[----:B------:R-:W-:-:S04]  /*1670*/  @!UP0 UIADD3 UR6, UPT, UPT, -UR4, 0x100000, URZ ;  /* 0x0010000004068890 */ /* 0x000fc8000fffe1ff */
[----:B------:R-:W-:Y:S02]  /*1680*/  @!UP0 USHF.L.U32 UR7, UR6, 0xb, URZ ;  /* 0x0000000b06078899 */ /* 0x000fe400080006ff */
[----:B------:R-:W-:Y:S02]  /*1690*/  @!UP0 USHF.L.U32 UR6, UR6, 0x1, URZ ;  /* 0x0000000106068899 */ /* 0x000fe400080006ff */
[----:B------:R-:W-:-:S04]  /*16a0*/  @!UP0 UIADD3 UR4, UPT, UPT, -UR4, 0x100000, URZ ;  /* 0x0010000004048890 */ /* 0x000fc8000fffe1ff */
[----:B------:R-:W-:Y:S02]  /*16b0*/  @!UP0 USHF.L.U32 UR5, UR4, 0xb, URZ ;  /* 0x0000000b04058899 */ /* 0x000fe400080006ff */
[----:B------:R-:W-:Y:S01]  /*16c0*/  @!UP0 USHF.L.U32 UR4, UR4, 0x1, URZ ;  /* 0x0000000104048899 */ /* 0x000fe200080006ff */
[----:B------:R-:W-:Y:S01]  /*16d0*/  VOTEU.ALL UP0, P3 ;  /* 0x0000000000ff7886 */ /* 0x000fe20001800000 */
[----:B------:R-:W1:Y:S04]  /*16e0*/  FENCE.VIEW.ASYNC.S ;  /* 0x00000000000073c6 */ /* 0x000e680000000000 */
[----:B-1----:R1:W2:Y:S06]  /*16f0*/  @!UP0 SYNCS.EXCH.64 URZ, [UR8+0x6000], UR6 ;  /* 0x0060000608ff85b2 */ /* 0x0022ac0008000100 */
[----:B------:R1:W4:Y:S01]  /*1700*/  @!UP1 SYNCS.EXCH.64 URZ, [UR8+0x6010], UR4 ;  /* 0x0060100408ff95b2 */ /* 0x0003220008000100 */
[----:B------:R-:W-:Y:S05]  /*1710*/  @!P0 BRA `(.L_x_53) ;  /* 0x0000000400dc8947 */ /* 0x000fea0003800000 */
[----:B--2-4-:R-:W-:Y:S01]  /*1720*/  BAR.SYNC.DEFER_BLOCKING 0x0 ;  /* 0x0000000000007b1d */ /* 0x014fe20000010000 */
[----:B------:R-:W-:Y:S01]  /*1730*/  ELECT P1, URZ, PT ;  /* 0x0000000000ff782f */ /* 0x000fe20003820000 */
[----:B------:R-:W-:Y:S01]  /*1740*/  @!P3 IMAD.MOV.U32 R2, RZ, RZ, 0x6000 ;  /* 0x00006000ff02b424 */ /* 0x000fe200078e00ff */
[----:B------:R-:W-:Y:S02]  /*1750*/  UIADD3 UR24, UPT, UPT, UR8, 0x4000, URZ ;  /* 0x0000400008187890 */ /* 0x000fe4000fffe0ff */
[----:B------:R-:W-:Y:S02]  /*1760*/  ISETP.LT.U32.AND P1, PT, R132, 0x20, P1 ;  /* 0x000000208400780c */ /* 0x000fe40000f21070 */
[----:B------:R-:W-:Y:S01]  /*1770*/  ELECT P0, URZ, PT ;  /* 0x0000000000ff782f */ /* 0x000fe20003800000 */
[----:B-1----:R-:W-:-:S03]  /*1780*/  ULOP3.LUT UR4, UR22, 0x1, URZ, 0xc0, !UPT ;  /* 0x0000000116047892 */ /* 0x002fc6000f8ec0ff */
[----:B------:R-:W-:Y:S01]  /*1790*/  ISETP.LT.U32.AND P0, PT, R132, 0x40, P0 ;  /* 0x000000408400780c */ /* 0x000fe20000701070 */
[----:B------:R-:W-:Y:S02]  /*17a0*/  USHF.R.U32.HI UR6, URZ, 0x4, UR8 ;  /* 0x00000004ff067899 */ /* 0x000fe40008011608 */
[----:B------:R-:W-:Y:S02]  /*17b0*/  ULEA UR28, UR4, UR8, 0xd ;  /* 0x00000008041c7291 */ /* 0x000fe4000f8e68ff */
[----:B------:R-:W-:Y:S02]  /*17c0*/  ULEA UR30, UR4, UR9, 0x7 ;  /* 0x00000009041e7291 */ /* 0x000fe4000f8e38ff */
[----:B------:R-:W-:Y:S01]  /*17d0*/  USHF.R.U32.HI UR4, URZ, 0x4, UR24 ;  /* 0x00000004ff047899 */ /* 0x000fe20008011618 */
[----:B------:R-:W-:Y:S01]  /*17e0*/  VOTEU.ANY UP0, P1 ;  /* 0x0000000000ff7886 */ /* 0x000fe20000800100 */
[----:B------:R-:W-:Y:S01]  /*17f0*/  VOTEU.ANY UP2, P1 ;  /* 0x0000000000ff7886 */ /* 0x000fe20000840100 */
[----:B------:R-:W-:-:S03]  /*1800*/  USGXT.U32 UR6, UR6, 0xe ;  /* 0x0000000e0606789a */ /* 0x000fc60008000000 */
[----:B------:R-:W-:Y:S01]  /*1810*/  VOTEU.ANY UP1, P0 ;  /* 0x0000000000ff7886 */ /* 0x000fe20000020100 */
[----:B------:R1:W-:Y:S01]  /*1820*/  @!P3 SYNCS.ARRIVE.TRANS64 RZ, [UR8+0x6000], R2 ;  /* 0x00600002ffffb9a7 */ /* 0x0003e20008000008 */
[----:B------:R-:W-:Y:S01]  /*1830*/  @UP0 UIADD3 UR25, UPT, UPT, UR8, 0x6000, URZ ;  /* 0x0000600008190890 */ /* 0x000fe2000fffe0ff */
[----:B------:R-:W-:Y:S01]  /*1840*/  @UP0 UMOV UR26, URZ ;  /* 0x000000ff001a0c82 */ /* 0x000fe20008000000 */
[----:B------:R-:W-:Y:S01]  /*1850*/  BAR.SYNC.DEFER_BLOCKING 0x0 ;  /* 0x0000000000007b1d */ /* 0x000fe20000010000 */
[----:B------:R-:W-:Y:S02]  /*1860*/  @UP1 UIADD3 UR29, UPT, UPT, UR8, 0x6000, URZ ;  /* 0x00006000081d1890 */ /* 0x000fe4000fffe0ff */
[----:B------:R-:W-:Y:S02]  /*1870*/  USGXT.U32 UR4, UR4, 0xe ;  /* 0x0000000e0404789a */ /* 0x000fe40008000000 */
[----:B------:R-:W-:Y:S01]  /*1880*/  ULOP3.LUT UR16, UR6, 0x2000000, URZ, 0xfc, !UPT ;  /* 0x0200000006107892 */ /* 0x000fe2000f8efcff */
[----:B------:R-:W-:Y:S01]  /*1890*/  VOTEU.ANY UP3, P0 ;  /* 0x0000000000ff7886 */ /* 0x000fe20000060100 */
[----:B------:R-:W-:Y:S01]  /*18a0*/  @UP1 UMOV UR31, URZ ;  /* 0x000000ff001f1c82 */ /* 0x000fe20008000000 */
[----:B------:R-:W-:Y:S01]  /*18b0*/  UMOV UR20, 0x2000100 ;  /* 0x0200010000147882 */ /* 0x000fe20000000000 */
[----:B------:R-:W-:Y:S01]  /*18c0*/  UMOV UR21, 0x40004040 ;  /* 0x4000404000157882 */ /* 0x000fe20000000000 */
[----:B------:R-:W-:Y:S01]  /*18d0*/  UMOV UR7, URZ ;  /* 0x000000ff00077c82 */ /* 0x000fe20008000000 */
[----:B------:R-:W-:Y:S01]  /*18e0*/  UMOV UR18, 0xfffffffe ;  /* 0xfffffffe00127882 */ /* 0x000fe20000000000 */
[----:B------:R-:W-:Y:S01]  /*18f0*/  UMOV UR19, 0x7fffbfdf ;  /* 0x7fffbfdf00137882 */ /* 0x000fe20000000000 */
[----:B------:R-:W-:Y:S01]  /*1900*/  UMOV UR5, URZ ;  /* 0x000000ff00057c82 */ /* 0x000fe20008000000 */
[----:B------:R-:W-:-:S02]  /*1910*/  UIADD3.64 UR20, UPT, UPT, UR6, UR20, URZ ;  /* 0x0000001406147297 */ /* 0x000fc4000fffe0ff */
[----:B------:R-:W-:Y:S02]  /*1920*/  UIADD3.64 UR18, UPT, UPT, UR4, -UR18, URZ ;  /* 0x8000001204127297 */ /* 0x000fe4000fffe0ff */
[----:B------:R-:W-:Y:S01]  /*1930*/  UISETP.NE.U32.AND UP0, UPT, UR22, URZ, UPT ;  /* 0x000000ff1600728c */ /* 0x000fe2000bf05070 */
[----:B------:R-:W-:Y:S01]  /*1940*/  UMOV UR6, UR4 ;  /* 0x0000000400067c82 */ /* 0x000fe20008000000 */
[----:B------:R-:W-:Y:S01]  /*1950*/  UMOV UR7, 0x80004020 ;  /* 0x8000402000077882 */ /* 0x000fe20000000000 */
[----:B------:R-:W-:Y:S01]  /*1960*/  UMOV UR17, 0x40004040 ;  /* 0x4000404000117882 */ /* 0x000fe20000000000 */
[----:B------:R1:W-:Y:S01]  /*1970*/  @UP2 UTMALDG.2D [UR24], [UR10] ;  /* 0x000000180a0025b4 */ /* 0x0003e20008008000 */
[----:B------:R2:W-:Y:S06]  /*1980*/  MEMBAR.ALL.CTA ;  /* 0x0000000000007992 */ /* 0x0005ec0000008000 */
[----:B--2---:R-:W2:Y:S02]  /*1990*/  FENCE.VIEW.ASYNC.S ;  /* 0x00000000000073c6 */ /* 0x004ea40000000000 */
[----:B--2---:R-:W-:Y:S06]  /*19a0*/  BAR.SYNC.DEFER_BLOCKING 0x0 ;  /* 0x0000000000007b1d */ /* 0x004fec0000010000 */
[----:B------:R1:W-:Y:S02]  /*19b0*/  @UP3 UTMALDG.2D [UR28], [UR12] ;  /* 0x0000001c0c0035b4 */ /* 0x0003e40008008000 */
[----:B------:R-:W-:Y:S06]  /*19c0*/  BAR.SYNC.DEFER_BLOCKING 0x0 ;  /* 0x0000000000007b1d */ /* 0x000fec0000010000 */
[----:B------:R-:W2:Y:S02]  /*19d0*/  SYNCS.PHASECHK.TRANS64.TRYWAIT P0, [UR8+0x6000], RZ ;  /* 0x006000ffff0075a7 */ /* 0x000ea40008001108 */
[----:B-12---:R-:W-:Y:S05]  /*19e0*/  @!P0 BRA `(.L_x_54) ;  /* 0x0000000c00988947 */ /* 0x006fea0003800000 */
.L_x_66:
[----:B------:R-:W-:Y:S05]  /*19f0*/  BRA.U UP0, `(.L_x_55) ;  /* 0x00000001001c7547 */ /* 0x000fea000b800000 */
[----:B------:R-:W-:Y:S01]  /*1a00*/  UMOV UR4, 0x0 ;  /* 0x0000000000047882 */ /* 0x000fe20000000000 */
[----:B------:R-:W-:Y:S01]  /*1a10*/  UMOV UR5, 0x8410010 ;  /* 0x0841001000057882 */ /* 0x000fe20000000000 */
[----:B------:R-:W-:Y:S01]  /*1a20*/  UMOV UR24, 0x0 ;  /* 0x0000000000187882 */ /* 0x000fe20000000000 */
[----:B------:R-:W-:Y:S01]  /*1a30*/  UMOV UR25, 0x8410010 ;  /* 0x0841001000197882 */ /* 0x000fe20000000000 */
[----:B------:R1:W-:Y:S01]  /*1a40*/  UTCQMMA gdesc[UR6], gdesc[UR16], tmem[UR32], tmem[UR4], idesc[UR5], !UPT ;  /* 0x00ff0410060075ea */ /* 0x0003e2000f800320 */
[----:B------:R1:W-:Y:S01]  /*1a50*/  UTCQMMA gdesc[UR18], gdesc[UR20], tmem[UR32], tmem[UR24], idesc[UR25], UPT ;  /* 0x00ff1814120075ea */ /* 0x0003e2000b800320 */
[----:B------:R-:W-:Y:S02]  /*1a60*/  NOP ;  /* 0x0000000000007918 */ /* 0x000fe40000000000 */
.L_x_55:
[----:B------:R-:W-:Y:S01]  /*1a70*/  ELECT P0, URZ, PT ;  /* 0x0000000000ff782f */ /* 0x000fe20003800000 */
[----:B-1----:R-:W-:-:S03]  /*1a80*/  UIADD3 UR4, UPT, UPT, UR8, 0x6010, URZ ;  /* 0x0000601008047890 */ /* 0x002fc6000fffe0ff */
[----:B------:R-:W-:Y:S01]  /*1a90*/  ISETP.LT.U32.AND P0, PT, R132, 0x20, P0 ;  /* 0x000000208400780c */ /* 0x000fe20000701070 */
[----:B------:R-:W-:-:S12]  /*1aa0*/  UMOV UR5, URZ ;  /* 0x000000ff00057c82 */ /* 0x000fd80008000000 */
[----:B------:R-:W-:Y:S01]  /*1ab0*/  VOTEU.ANY UP0, P0 ;  /* 0x0000000000ff7886 */ /* 0x000fe20000000100 */
[----:B------:R-:W-:Y:S01]  /*1ac0*/  VOTEU.ANY UP1, P0 ;  /* 0x0000000000ff7886 */ /* 0x000fe20000020100 */
[----:B------:R-:W-:-:S03]  /*1ad0*/  ISETP.GE.U32.AND P0, PT, R10, 0x41, PT ;  /* 0x000000410a00780c */ /* 0x000fc60003f06070 */
[----:B------:R-:W-:Y:S02]  /*1ae0*/  @UP0 UMOV UR23, UR4 ;  /* 0x0000000400170c82 */ /* 0x000fe40008000000 */
[----:B------:R1:W-:Y:S01]  /*1af0*/  @UP1 UTCBAR [UR23], URZ ;  /* 0x000000ff170013e9 */ /* 0x0003e200080000ff */
[----:B------:R-:W-:Y:S06]  /*1b00*/  BAR.SYNC.DEFER_BLOCKING 0x0 ;  /* 0x0000000000007b1d */ /* 0x000fec0000010000 */
[----:B------:R-:W2:Y:S02]  /*1b10*/  SYNCS.PHASECHK.TRANS64.TRYWAIT P1, [UR8+0x6010], RZ ;  /* 0x006010ffff0075a7 */ /* 0x000ea40008021108 */
[----:B-12---:R-:W-:Y:S05]  /*1b20*/  @!P1 BRA `(.L_x_56) ;  /* 0x0000000c00549947 */ /* 0x006fea0003800000 */
.L_x_67:
[----:B------:R-:W-:Y:S05]  /*1b30*/  @!P0 BRA `(.L_x_53) ;  /* 0x0000000000d48947 */ /* 0x000fea0003800000 */
[----:B------:R-:W-:Y:S01]  /*1b40*/  IMAD.MOV.U32 R2, RZ, RZ, 0x1 ;  /* 0x00000001ff027424 */ /* 0x000fe200078e00ff */
[----:B------:R-:W1:Y:S01]  /*1b50*/  LDCU UR33, c[0x0][0x3a0] ;  /* 0x00007400ff2177ac */ /* 0x000e620008000800 */
[----:B------:R-:W-:-:S05]  /*1b60*/  UMOV UR26, 0x40 ;  /* 0x00000040001a7882 */ /* 0x000fca0000000000 */
.L_x_60:
[----:B------:R-:W-:Y:S01]  /*1b70*/  BAR.SYNC.DEFER_BLOCKING 0x0 ;  /* 0x0000000000007b1d */ /* 0x000fe20000010000 */
[----:B------:R-:W-:Y:S01]  /*1b80*/  ELECT P1, URZ, PT ;  /* 0x0000000000ff782f */ /* 0x000fe20003820000 */
[----:B------:R-:W-:Y:S01]  /*1b90*/  @!P3 IMAD.MOV.U32 R3, RZ, RZ, 0x6000 ;  /* 0x00006000ff03b424 */ /* 0x000fe200078e00ff */
[----:B------:R-:W-:Y:S02]  /*1ba0*/  ELECT P0, URZ, PT ;  /* 0x0000000000ff782f */ /* 0x000fe40003800000 */
[C---:B------:R-:W-:Y:S01]  /*1bb0*/  ISETP.LT.U32.AND P1, PT, R132.reuse, 0x20, P1 ;  /* 0x000000208400780c */ /* 0x040fe20000f21070 */
[----:B------:R-:W-:Y:S01]  /*1bc0*/  ULOP3.LUT UR23, UR22, 0x1, URZ, 0xc0, !UPT ;  /* 0x0000000116177892 */ /* 0x000fe2000f8ec0ff */
[----:B------:R-:W-:Y:S01]  /*1bd0*/  ISETP.LT.U32.AND P0, PT, R132, 0x40, P0 ;  /* 0x000000408400780c */ /* 0x000fe20000701070 */
[----:B------:R-:W-:Y:S02]  /*1be0*/  UMOV UR31, UR26 ;  /* 0x0000001a001f7c82 */ /* 0x000fe40008000000 */
[----:B--2---:R-:W-:-:S02]  /*1bf0*/  ULEA UR28, UR23, UR8, 0xd ;  /* 0x00000008171c7291 */ /* 0x004fc4000f8e68ff */
[----:B------:R-:W-:-:S06]  /*1c00*/  ULEA UR30, UR23, UR9, 0x7 ;  /* 0x00000009171e7291 */ /* 0x000fcc000f8e38ff */
[----:B------:R-:W-:Y:S02]  /*1c10*/  VOTEU.ANY UP0, P1 ;  /* 0x0000000000ff7886 */ /* 0x000fe40000800100 */
[----:B------:R-:W-:-:S03]  /*1c20*/  VOTEU.ANY UP1, P0 ;  /* 0x0000000000ff7886 */ /* 0x000fc60000020100 */
[----:B------:R-:W-:Y:S02]  /*1c30*/  @UP0 UIADD3 UR24, UPT, UPT, UR8, 0x4000, URZ ;  /* 0x0000400008180890 */ /* 0x000fe4000fffe0ff */
[----:B------:R2:W-:Y:S01]  /*1c40*/  @!P3 SYNCS.ARRIVE.TRANS64 RZ, [UR8+0x6000], R3 ;  /* 0x00600003ffffb9a7 */ /* 0x0005e20008000008 */
[----:B------:R-:W-:Y:S01]  /*1c50*/  @UP0 UIADD3 UR25, UPT, UPT, UR8, 0x6000, URZ ;  /* 0x0000600008190890 */ /* 0x000fe2000fffe0ff */
[----:B------:R-:W-:Y:S01]  /*1c60*/  VOTEU.ANY UP0, P1 ;  /* 0x0000000000ff7886 */ /* 0x000fe20000800100 */
[----:B------:R-:W-:Y:S01]  /*1c70*/  BAR.SYNC.DEFER_BLOCKING 0x0 ;  /* 0x0000000000007b1d */ /* 0x000fe20000010000 */
[----:B------:R-:W-:Y:S01]  /*1c80*/  @UP1 UIADD3 UR29, UPT, UPT, UR8, 0x6000, URZ ;  /* 0x00006000081d1890 */ /* 0x000fe2000fffe0ff */
[----:B--2---:R-:W-:-:S04]  /*1c90*/  IMAD.U32 R3, R2, -0x80000000, RZ ;  /* 0x8000000002037824 */ /* 0x004fc800078e00ff */
[----:B------:R-:W-:Y:S01]  /*1ca0*/  VOTEU.ANY UP1, P0 ;  /* 0x0000000000ff7886 */ /* 0x000fe20000020100 */
[----:B------:R2:W-:Y:S01]  /*1cb0*/  @UP0 UTMALDG.2D [UR24], [UR10] ;  /* 0x000000180a0005b4 */ /* 0x0005e20008008000 */
[----:B------:R-:W-:Y:S01]  /*1cc0*/  UISETP.NE.U32.AND UP0, UPT, UR22, URZ, UPT ;  /* 0x000000ff1600728c */ /* 0x000fe2000bf05070 */
[----:B------:R4:W-:Y:S06]  /*1cd0*/  MEMBAR.ALL.CTA ;  /* 0x0000000000007992 */ /* 0x0009ec0000008000 */
[----:B----4-:R-:W4:Y:S02]  /*1ce0*/  FENCE.VIEW.ASYNC.S ;  /* 0x00000000000073c6 */ /* 0x010f240000000000 */
[----:B----4-:R-:W-:Y:S06]  /*1cf0*/  BAR.SYNC.DEFER_BLOCKING 0x0 ;  /* 0x0000000000007b1d */ /* 0x010fec0000010000 */
[----:B------:R2:W-:Y:S02]  /*1d00*/  @UP1 UTMALDG.2D [UR28], [UR12] ;  /* 0x0000001c0c0015b4 */ /* 0x0005e40008008000 */
[----:B------:R-:W-:Y:S06]  /*1d10*/  BAR.SYNC.DEFER_BLOCKING 0x0 ;  /* 0x0000000000007b1d */ /* 0x000fec0000010000 */
[----:B------:R-:W4:Y:S02]  /*1d20*/  SYNCS.PHASECHK.TRANS64.TRYWAIT P0, [UR8+0x6000], R3 ;  /* 0x00600003ff0075a7 */ /* 0x000f240008001108 */
[----:B--2-4-:R-:W-:Y:S05]  /*1d30*/  @!P0 BRA `(.L_x_57) ;  /* 0x0000000800dc8947 */ /* 0x014fea0003800000 */
.L_x_68:
[----:B------:R-:W-:Y:S05]  /*1d40*/  BRA.U UP0, `(.L_x_58) ;  /* 0x00000001001c7547 */ /* 0x000fea000b800000 */
[----:B------:R-:W-:Y:S01]  /*1d50*/  UMOV UR24, 0x0 ;  /* 0x0000000000187882 */ /* 0x000fe20000000000 */
[----:B------:R-:W-:Y:S01]  /*1d60*/  UMOV UR25, 0x8410010 ;  /* 0x0841001000197882 */ /* 0x000fe20000000000 */
[----:B------:R-:W-:Y:S01]  /*1d70*/  UMOV UR28, 0x0 ;  /* 0x00000000001c7882 */ /* 0x000fe20000000000 */
[----:B------:R-:W-:Y:S01]  /*1d80*/  UMOV UR29, 0x8410010 ;  /* 0x08410010001d7882 */ /* 0x000fe20000000000 */
[----:B------:R2:W-:Y:S01]  /*1d90*/  UTCQMMA gdesc[UR6], gdesc[UR16], tmem[UR32], tmem[UR24], idesc[UR25], UPT ;  /* 0x00ff1810060075ea */ /* 0x0005e2000b800320 */
[----:B------:R2:W-:Y:S01]  /*1da0*/  UTCQMMA gdesc[UR18], gdesc[UR20], tmem[UR32], tmem[UR28], idesc[UR29], UPT ;  /* 0x00ff1c14120075ea */ /* 0x0005e2000b800320 */
[----:B------:R-:W-:Y:S02]  /*1db0*/  NOP ;  /* 0x0000000000007918 */ /* 0x000fe40000000000 */
.L_x_58:
[----:B------:R-:W-:-:S04]  /*1dc0*/  ELECT P0, URZ, PT ;  /* 0x0000000000ff782f */ /* 0x000fc80003800000 */
[----:B------:R-:W-:-:S13]  /*1dd0*/  ISETP.LT.U32.AND P0, PT, R132, 0x20, P0 ;  /* 0x000000208400780c */ /* 0x000fda0000701070 */
[----:B------:R-:W-:Y:S01]  /*1de0*/  VOTEU.ANY UP0, P0 ;  /* 0x0000000000ff7886 */ /* 0x000fe20000000100 */
[----:B------:R-:W-:-:S04]  /*1df0*/  VOTEU.ANY UP1, P0 ;  /* 0x0000000000ff7886 */ /* 0x000fc80000020100 */
[----:B------:R-:W-:Y:S02]  /*1e00*/  @UP0 UMOV UR23, UR4 ;  /* 0x0000000400170c82 */ /* 0x000fe40008000000 */
[----:B------:R4:W-:Y:S01]  /*1e10*/  @UP1 UTCBAR [UR23], URZ ;  /* 0x000000ff170013e9 */ /* 0x0009e200080000ff */
[----:B------:R-:W-:Y:S06]  /*1e20*/  BAR.SYNC.DEFER_BLOCKING 0x0 ;  /* 0x0000000000007b1d */ /* 0x000fec0000010000 */
[----:B------:R-:W5:Y:S02]  /*1e30*/  SYNCS.PHASECHK.TRANS64.TRYWAIT P0, [UR8+0x6010], R3 ;  /* 0x00601003ff0075a7 */ /* 0x000f640008001108 */
[----:B----45:R-:W-:Y:S05]  /*1e40*/  @!P0 BRA `(.L_x_59) ;  /* 0x0000000800a48947 */ /* 0x030fea0003800000 */
.L_x_69:
[----:B------:R-:W-:Y:S01]  /*1e50*/  UIADD3 UR26, UPT, UPT, UR26, 0x40, URZ ;  /* 0x000000401a1a7890 */ /* 0x000fe2000fffe0ff */
[----:B------:R-:W-:-:S03]  /*1e60*/  LOP3.LUT R2, R2, 0x1, RZ, 0x3c, !PT ;  /* 0x0000000102027812 */ /* 0x000fc600078e3cff */
[----:B-1----:R-:W-:-:S09]  /*1e70*/  UISETP.GE.AND UP0, UPT, UR26, UR33, UPT ;  /* 0x000000211a00728c */ /* 0x002fd2000bf06270 */
[----:B------:R-:W-:Y:S05]  /*1e80*/  BRA.U !UP0, `(.L_x_60) ;  /* 0xfffffffd08387547 */ /* 0x000fea000b83ffff */
.L_x_53:
[----:B--2-4-:R-:W-:Y:S06]  /*1e90*/  BAR.SYNC.DEFER_BLOCKING 0x0 ;  /* 0x0000000000007b1d */ /* 0x014fec0000010000 */
[----:B------:R-:W-:Y:S04]  /*1ea0*/  BSSY.RECONVERGENT B3, `(.L_x_61) ;  /* 0x0000004000037945 */ /* 0x000fe80003800200 */
[----:B------:R-:W-:Y:S05]  /*1eb0*/  @P3 BRA `(.L_x_62) ;  /* 0x0000000000083947 */ /* 0x000fea0003800000 */
[----:B------:R-:W2:Y:S02]  /*1ec0*/  SYNCS.CCTL.IV [UR8+0x6000] ;  /* 0x00600000ff0079b1 */ /* 0x000ea40008000008 */
[----:B--2---:R-:W2:Y:S02]  /*1ed0*/  SYNCS.CCTL.IV [UR8+0x6010] ;  /* 0x00601000ff0079b1 */ /* 0x004ea40008000008 */
.L_x_62:
[----:B-1----:R-:W-:Y:S05]  /*1ee0*/  BSYNC.RECONVERGENT B3 ;  /* 0x0000000000037941 */ /* 0x002fea0003800200 */
.L_x_61:
[----:B------:R-:W-:Y:S01]  /*1ef0*/  USHF.L.U32 UR4, UR22, 0x15, URZ ;  /* 0x0000001516047899 */ /* 0x000fe200080006ff */
[C---:B------:R-:W-:Y:S01]  /*1f00*/  IMAD.SHL.U32 R2, R0.reuse, 0x80, RZ ;  /* 0x0000008000027824 */ /* 0x040fe200078e00ff */
[----:B------:R-:W-:Y:S01]  /*1f10*/  USHF.L.U32 UR5, UR22, 0x5, URZ ;  /* 0x0000000516057899 */ /* 0x000fe200080006ff */
[----:B------:R-:W-:Y:S01]  /*1f20*/  IMAD.SHL.U32 R3, R0, 0x10, RZ ;  /* 0x0000001000037824 */ /* 0x000fe200078e00ff */
[----:B------:R-:W-:Y:S02]  /*1f30*/  ULOP3.LUT UR4, UR4, 0x600000, URZ, 0xc0, !UPT ;  /* 0x0060000004047892 */ /* 0x000fe4000f8ec0ff */
[----:B------:R-:W-:Y:S01]  /*1f40*/  ULOP3.LUT UR5, UR5, 0x80, URZ, 0xc0, !UPT ;  /* 0x0000008005057892 */ /* 0x000fe2000f8ec0ff */
[----:B------:R-:W-:Y:S02]  /*1f50*/  LOP3.LUT R2, R2, 0x7f80, RZ, 0xc0, !PT ;  /* 0x00007f8002027812 */ /* 0x000fe400078ec0ff */
[----:B------:R-:W-:Y:S01]  /*1f60*/  ELECT P0, URZ, PT ;  /* 0x0000000000ff782f */ /* 0x000fe20003800000 */
[----:B------:R-:W-:Y:S01]  /*1f70*/  UIADD3 UR4, UPT, UPT, UR5, UR4, UR32 ;  /* 0x0000000405047290 */ /* 0x000fe2000fffe020 */
[----:B------:R-:W-:Y:S01]  /*1f80*/  LOP3.LUT R2, R2, 0x70, R3, 0xf8, !PT ;  /* 0x0000007002027812 */ /* 0x000fe200078ef803 */
[----:B------:R-:W-:Y:S01]  /*1f90*/  ULOP3.LUT UR22, UR22, 0x1, URZ, 0xc0, !UPT ;  /* 0x0000000116167892 */ /* 0x000fe2000f8ec0ff */
[----:B------:R-:W-:Y:S01]  /*1fa0*/  ISETP.LT.U32.AND P0, PT, R132, 0x40, P0 ;  /* 0x000000408400780c */ /* 0x000fe20000701070 */
[----:B------:R-:W-:Y:S01]  /*1fb0*/  UMOV UR6, UR27 ;  /* 0x0000001b00067c82 */ /* 0x000fe20008000000 */
[C---:B------:R-:W-:Y:S01]  /*1fc0*/  LOP3.LUT R0, R2.reuse, 0x10, RZ, 0x3c, !PT ;  /* 0x0000001002007812 */ /* 0x040fe200078e3cff */
[----:B------:R-:W-:Y:S01]  /*1fd0*/  ULEA UR5, UR22, UR9, 0x7 ;  /* 0x0000000916057291 */ /* 0x000fe2000f8e38ff */
[----:B------:R-:W-:-:S02]  /*1fe0*/  LOP3.LUT R3, R2, 0x20, RZ, 0x3c, !PT ;  /* 0x0000002002037812 */ /* 0x000fc400078e3cff */
[----:B---3--:R-:W1:Y:S01]  /*1ff0*/  LDTM.x128 R4, tmem[UR4] ;  /* 0x00000004000479ee */ /* 0x008e6200083c0000 */
[----:B------:R-:W-:Y:S01]  /*2000*/  NOP ;  /* 0x0000000000007918 */ /* 0x000fe20000000000 */
[----:B------:R-:W-:-:S05]  /*2010*/  ULEA UR4, UR22, UR8, 0xe ;  /* 0x0000000816047291 */ /* 0x000fca000f8e70ff */
[----:B-1----:R-:W-:Y:S01]  /*2020*/  VOTEU.ANY UP1, P0 ;  /* 0x0000000000ff7886 */ /* 0x002fe20000020100 */
[----:B--2---:R-:W-:Y:S06]  /*2030*/  BAR.SYNC.DEFER_BLOCKING 0x0 ;  /* 0x0000000000007b1d */ /* 0x004fec0000010000 */
[----:B------:R-:W-:Y:S01]  /*2040*/  VOTEU.ANY UP0, P0 ;  /* 0x0000000000ff7886 */ /* 0x000fe20000000100 */
[----:B------:R-:W-:Y:S02]  /*2050*/  F2FP.SATFINITE.E4M3.F32.PACK_AB_MERGE_C R6, R7, R6, RZ ;  /* 0x000000060706723e */ /* 0x000fe400048070ff */
[----:B------:R-:W-:-:S02]  /*2060*/  F2FP.SATFINITE.E4M3.F32.PACK_AB_MERGE_C R10, R11, R10, RZ ;  /* 0x0000000a0b0a723e */ /* 0x000fc400048070ff */
[----:B------:R-:W-:Y:S02]  /*2070*/  F2FP.SATFINITE.E4M3.F32.PACK_AB_MERGE_C R14, R15, R14, RZ ;  /* 0x0000000e0f0e723e */ /* 0x000fe400048070ff */
[----:B------:R-:W-:Y:S02]  /*2080*/  F2FP.SATFINITE.E4M3.F32.PACK_AB_MERGE_C R7, R19, R18, RZ ;  /* 0x000000121307723e */ /* 0x000fe400048070ff */
[----:B------:R-:W-:Y:S02]  /*2090*/  F2FP.SATFINITE.E4M3.F32.PACK_AB_MERGE_C R22, R23, R22, RZ ;  /* 0x000000161716723e */ /* 0x000fe400048070ff */
[----:B------:R-:W-:Y:S02]  /*20a0*/  F2FP.SATFINITE.E4M3.F32.PACK_AB_MERGE_C R26, R27, R26, RZ ;  /* 0x0000001a1b1a723e */ /* 0x000fe400048070ff */
        /* <DEDUP_REMOVED lines=11> */
[----:B------:R-:W-:Y:S02]  /*2160*/  F2FP.SATFINITE.E4M3.F32.PACK_AB_MERGE_C R4, R5, R4, R6 ;  /* 0x000000040504723e */ /* 0x000fe40004807006 */
[----:B------:R-:W-:Y:S02]  /*2170*/  F2FP.SATFINITE.E4M3.F32.PACK_AB_MERGE_C R74, R75, R74, RZ ;  /* 0x0000004a4b4a723e */ /* 0x000fe400048070ff */
[----:B------:R-:W-:-:S02]  /*2180*/  F2FP.SATFINITE.E4M3.F32.PACK_AB_MERGE_C R78, R79, R78, RZ ;  /* 0x0000004e4f4e723e */ /* 0x000fc400048070ff */
[----:B------:R-:W-:Y:S02]  /*2190*/  F2FP.SATFINITE.E4M3.F32.PACK_AB_MERGE_C R82, R83, R82, RZ ;  /* 0x000000525352723e */ /* 0x000fe400048070ff */
[----:B------:R-:W-:Y:S02]  /*21a0*/  F2FP.SATFINITE.E4M3.F32.PACK_AB_MERGE_C R86, R87, R86, RZ ;  /* 0x000000565756723e */ /* 0x000fe400048070ff */
[----:B------:R-:W-:Y:S02]  /*21b0*/  F2FP.SATFINITE.E4M3.F32.PACK_AB_MERGE_C R5, R9, R8, R10 ;  /* 0x000000080905723e */ /* 0x000fe4000480700a */
[----:B------:R-:W-:Y:S02]  /*21c0*/  F2FP.SATFINITE.E4M3.F32.PACK_AB_MERGE_C R6, R13, R12, R14 ;  /* 0x0000000c0d06723e */ /* 0x000fe4000480700e */
[----:B------:R-:W-:Y:S02]  /*21d0*/  F2FP.SATFINITE.E4M3.F32.PACK_AB_MERGE_C R7, R17, R16, R7 ;  /* 0x000000101107723e */ /* 0x000fe40004807007 */
[----:B------:R-:W-:-:S02]  /*21e0*/  F2FP.SATFINITE.E4M3.F32.PACK_AB_MERGE_C R20, R21, R20, R22 ;  /* 0x000000141514723e */ /* 0x000fc40004807016 */
[----:B------:R-:W-:Y:S01]  /*21f0*/  F2FP.SATFINITE.E4M3.F32.PACK_AB_MERGE_C R90, R91, R90, RZ ;  /* 0x0000005a5b5a723e */ /* 0x000fe200048070ff */
[----:B------:R1:W-:Y:S01]  /*2200*/  STS.128 [R2+UR8], R4 ;  /* 0x0000000402007988 */ /* 0x0003e20008000c08 */
[----:B------:R-:W-:Y:S02]  /*2210*/  F2FP.SATFINITE.E4M3.F32.PACK_AB_MERGE_C R94, R95, R94, RZ ;  /* 0x0000005e5f5e723e */ /* 0x000fe400048070ff */
[----:B------:R-:W-:Y:S02]  /*2220*/  F2FP.SATFINITE.E4M3.F32.PACK_AB_MERGE_C R98, R99, R98, RZ ;  /* 0x000000626362723e */ /* 0x000fe400048070ff */
[----:B------:R-:W-:Y:S02]  /*2230*/  F2FP.SATFINITE.E4M3.F32.PACK_AB_MERGE_C R102, R103, R102, RZ ;  /* 0x000000666766723e */ /* 0x000fe400048070ff */
[----:B------:R-:W-:Y:S02]  /*2240*/  F2FP.SATFINITE.E4M3.F32.PACK_AB_MERGE_C R21, R25, R24, R26 ;  /* 0x000000181915723e */ /* 0x000fe4000480701a */
[----:B------:R-:W-:-:S02]  /*2250*/  F2FP.SATFINITE.E4M3.F32.PACK_AB_MERGE_C R22, R29, R28, R30 ;  /* 0x0000001c1d16723e */ /* 0x000fc4000480701e */
[----:B------:R-:W-:Y:S02]  /*2260*/  F2FP.SATFINITE.E4M3.F32.PACK_AB_MERGE_C R23, R33, R32, R23 ;  /* 0x000000202117723e */ /* 0x000fe40004807017 */
[----:B------:R-:W-:Y:S02]  /*2270*/  F2FP.SATFINITE.E4M3.F32.PACK_AB_MERGE_C R36, R37, R36, R38 ;  /* 0x000000242524723e */ /* 0x000fe40004807026 */
[----:B------:R-:W-:Y:S01]  /*2280*/  F2FP.SATFINITE.E4M3.F32.PACK_AB_MERGE_C R106, R107, R106, RZ ;  /* 0x0000006a6b6a723e */ /* 0x000fe200048070ff */
[----:B------:R1:W-:Y:S01]  /*2290*/  STS.128 [R0+UR8], R20 ;  /* 0x0000001400007988 */ /* 0x0003e20008000c08 */
[----:B------:R-:W-:Y:S02]  /*22a0*/  F2FP.SATFINITE.E4M3.F32.PACK_AB_MERGE_C R110, R111, R110, RZ ;  /* 0x0000006e6f6e723e */ /* 0x000fe400048070ff */
[----:B------:R-:W-:Y:S02]  /*22b0*/  F2FP.SATFINITE.E4M3.F32.PACK_AB_MERGE_C R114, R115, R114, RZ ;  /* 0x000000727372723e */ /* 0x000fe400048070ff */
[----:B------:R-:W-:-:S02]  /*22c0*/  F2FP.SATFINITE.E4M3.F32.PACK_AB_MERGE_C R118, R119, R118, RZ ;  /* 0x000000767776723e */ /* 0x000fc400048070ff */
[----:B------:R-:W-:Y:S02]  /*22d0*/  F2FP.SATFINITE.E4M3.F32.PACK_AB_MERGE_C R37, R41, R40, R42 ;  /* 0x000000282925723e */ /* 0x000fe4000480702a */
[----:B------:R-:W-:Y:S02]  /*22e0*/  F2FP.SATFINITE.E4M3.F32.PACK_AB_MERGE_C R38, R45, R44, R46 ;  /* 0x0000002c2d26723e */ /* 0x000fe4000480702e */
[----:B------:R-:W-:Y:S02]  /*22f0*/  F2FP.SATFINITE.E4M3.F32.PACK_AB_MERGE_C R39, R49, R48, R50 ;  /* 0x000000303127723e */ /* 0x000fe40004807032 */
[----:B------:R-:W-:Y:S02]  /*2300*/  F2FP.SATFINITE.E4M3.F32.PACK_AB_MERGE_C R52, R53, R52, R54 ;  /* 0x000000343534723e */ /* 0x000fe40004807036 */
[----:B------:R-:W-:Y:S01]  /*2310*/  F2FP.SATFINITE.E4M3.F32.PACK_AB_MERGE_C R122, R123, R122, RZ ;  /* 0x0000007a7b7a723e */ /* 0x000fe200048070ff */
[----:B------:R1:W-:Y:S01]  /*2320*/  STS.128 [R3+UR8], R36 ;  /* 0x0000002403007988 */ /* 0x0003e20008000c08 */
[----:B------:R-:W-:-:S02]  /*2330*/  F2FP.SATFINITE.E4M3.F32.PACK_AB_MERGE_C R126, R127, R126, RZ ;  /* 0x0000007e7f7e723e */ /* 0x000fc400048070ff */
[----:B------:R-:W-:Y:S02]  /*2340*/  F2FP.SATFINITE.E4M3.F32.PACK_AB_MERGE_C R130, R131, R130, RZ ;  /* 0x000000828382723e */ /* 0x000fe400048070ff */
[----:B------:R-:W-:Y:S02]  /*2350*/  F2FP.SATFINITE.E4M3.F32.PACK_AB_MERGE_C R53, R57, R56, R58 ;  /* 0x000000383935723e */ /* 0x000fe4000480703a */
[----:B------:R-:W-:Y:S02]  /*2360*/  F2FP.SATFINITE.E4M3.F32.PACK_AB_MERGE_C R54, R61, R60, R62 ;  /* 0x0000003c3d36723e */ /* 0x000fe4000480703e */
[----:B------:R-:W-:Y:S02]  /*2370*/  F2FP.SATFINITE.E4M3.F32.PACK_AB_MERGE_C R55, R65, R64, R66 ;  /* 0x000000404137723e */ /* 0x000fe40004807042 */
[----:B------:R-:W-:Y:S02]  /*2380*/  F2FP.SATFINITE.E4M3.F32.PACK_AB_MERGE_C R68, R69, R68, R70 ;  /* 0x000000444544723e */ /* 0x000fe40004807046 */
[----:B------:R-:W-:-:S02]  /*2390*/  LOP3.LUT R8, R2, 0x30, RZ, 0x3c, !PT ;  /* 0x0000003002087812 */ /* 0x000fc400078e3cff */
[----:B------:R-:W-:Y:S02]  /*23a0*/  F2FP.SATFINITE.E4M3.F32.PACK_AB_MERGE_C R69, R73, R72, R74 ;  /* 0x000000484945723e */ /* 0x000fe4000480704a */
[----:B------:R-:W-:Y:S01]  /*23b0*/  F2FP.SATFINITE.E4M3.F32.PACK_AB_MERGE_C R70, R77, R76, R78 ;  /* 0x0000004c4d46723e */ /* 0x000fe2000480704e */
[----:B------:R1:W-:Y:S01]  /*23c0*/  STS.128 [R8+UR8], R52 ;  /* 0x0000003408007988 */ /* 0x0003e20008000c08 */
[----:B------:R-:W-:Y:S02]  /*23d0*/  F2FP.SATFINITE.E4M3.F32.PACK_AB_MERGE_C R71, R81, R80, R82 ;  /* 0x000000505147723e */ /* 0x000fe40004807052 */
[----:B------:R-:W-:Y:S02]  /*23e0*/  F2FP.SATFINITE.E4M3.F32.PACK_AB_MERGE_C R84, R85, R84, R86 ;  /* 0x000000545554723e */ /* 0x000fe40004807056 */
[----:B------:R-:W-:Y:S02]  /*23f0*/  LOP3.LUT R9, R2, 0x40, RZ, 0x3c, !PT ;  /* 0x0000004002097812 */ /* 0x000fe400078e3cff */
[----:B------:R-:W-:-:S02]  /*2400*/  F2FP.SATFINITE.E4M3.F32.PACK_AB_MERGE_C R85, R89, R88, R90 ;  /* 0x000000585955723e */ /* 0x000fc4000480705a */
[----:B------:R-:W-:Y:S01]  /*2410*/  F2FP.SATFINITE.E4M3.F32.PACK_AB_MERGE_C R86, R93, R92, R94 ;  /* 0x0000005c5d56723e */ /* 0x000fe2000480705e */
[----:B------:R1:W-:Y:S01]  /*2420*/  STS.128 [R9+UR8], R68 ;  /* 0x0000004409007988 */ /* 0x0003e20008000c08 */
[----:B------:R-:W-:Y:S02]  /*2430*/  F2FP.SATFINITE.E4M3.F32.PACK_AB_MERGE_C R87, R97, R96, R98 ;  /* 0x000000606157723e */ /* 0x000fe40004807062 */
[----:B------:R-:W-:Y:S02]  /*2440*/  F2FP.SATFINITE.E4M3.F32.PACK_AB_MERGE_C R100, R101, R100, R102 ;  /* 0x000000646564723e */ /* 0x000fe40004807066 */
[----:B------:R-:W-:Y:S02]  /*2450*/  LOP3.LUT R10, R2, 0x50, RZ, 0x3c, !PT ;  /* 0x00000050020a7812 */ /* 0x000fe400078e3cff */
[----:B------:R-:W-:Y:S02]  /*2460*/  F2FP.SATFINITE.E4M3.F32.PACK_AB_MERGE_C R101, R105, R104, R106 ;  /* 0x000000686965723e */ /* 0x000fe4000480706a */
[----:B------:R-:W-:Y:S01]  /*2470*/  F2FP.SATFINITE.E4M3.F32.PACK_AB_MERGE_C R102, R109, R108, R110 ;  /* 0x0000006c6d66723e */ /* 0x000fe2000480706e */
[----:B------:R1:W-:Y:S01]  /*2480*/  STS.128 [R10+UR8], R84 ;  /* 0x000000540a007988 */ /* 0x0003e20008000c08 */
[----:B------:R-:W-:-:S02]  /*2490*/  F2FP.SATFINITE.E4M3.F32.PACK_AB_MERGE_C R103, R113, R112, R114 ;  /* 0x000000707167723e */ /* 0x000fc40004807072 */
[----:B------:R-:W-:Y:S02]  /*24a0*/  F2FP.SATFINITE.E4M3.F32.PACK_AB_MERGE_C R116, R117, R116, R118 ;  /* 0x000000747574723e */ /* 0x000fe40004807076 */
[C---:B------:R-:W-:Y:S02]  /*24b0*/  LOP3.LUT R11, R2.reuse, 0x60, RZ, 0x3c, !PT ;  /* 0x00000060020b7812 */ /* 0x040fe400078e3cff */
[----:B------:R-:W-:Y:S02]  /*24c0*/  F2FP.SATFINITE.E4M3.F32.PACK_AB_MERGE_C R117, R121, R120, R122 ;  /* 0x000000787975723e */ /* 0x000fe4000480707a */
[----:B------:R-:W-:Y:S01]  /*24d0*/  F2FP.SATFINITE.E4M3.F32.PACK_AB_MERGE_C R118, R125, R124, R126 ;  /* 0x0000007c7d76723e */ /* 0x000fe2000480707e */
[----:B------:R1:W-:Y:S01]  /*24e0*/  STS.128 [R11+UR8], R100 ;  /* 0x000000640b007988 */ /* 0x0003e20008000c08 */
[----:B------:R-:W-:Y:S02]  /*24f0*/  F2FP.SATFINITE.E4M3.F32.PACK_AB_MERGE_C R119, R129, R128, R130 ;  /* 0x000000808177723e */ /* 0x000fe40004807082 */
[----:B------:R-:W-:-:S05]  /*2500*/  LOP3.LUT R12, R2, 0x70, RZ, 0x3c, !PT ;  /* 0x00000070020c7812 */ /* 0x000fca00078e3cff */
[----:B------:R1:W-:Y:S01]  /*2510*/  STS.128 [R12+UR8], R116 ;  /* 0x000000740c007988 */ /* 0x0003e20008000c08 */
[----:B------:R2:W-:Y:S06]  /*2520*/  MEMBAR.ALL.CTA ;  /* 0x0000000000007992 */ /* 0x0005ec0000008000 */
[----:B--2---:R-:W2:Y:S02]  /*2530*/  FENCE.VIEW.ASYNC.S ;  /* 0x00000000000073c6 */ /* 0x004ea40000000000 */
[----:B--2---:R-:W-:Y:S06]  /*2540*/  BAR.SYNC.DEFER_BLOCKING 0x0 ;  /* 0x0000000000007b1d */ /* 0x004fec0000010000 */
[----:B------:R1:W-:Y:S01]  /*2550*/  @UP1 UTMASTG.2D [UR4], [UR14] ;  /* 0x000000040e0013b5 */ /* 0x0003e20008008000 */
[----:B------:R0:W-:Y:S01]  /*2560*/  UTMACMDFLUSH ;  /* 0x00000000000079b7 */ /* 0x0001e20000000000 */
[----:B------:R-:W-:-:S04]  /*2570*/  DEPBAR.LE SB0, 0x0 ;  /* 0x000080000000791a */ /* 0x000fc80000000000 */
[----:B------:R-:W-:Y:S08]  /*2580*/  BAR.SYNC.DEFER_BLOCKING 0x0 ;  /* 0x0000000000007b1d */ /* 0x000ff00000010000 */
[----:B------:R-:W-:Y:S06]  /*2590*/  BAR.SYNC.DEFER_BLOCKING 0x0 ;  /* 0x0000000000007b1d */ /* 0x000fec0000010000 */
[----:B-1----:R-:W-:Y:S05]  /*25a0*/  @P2 BRA `(.L_x_63) ;  /* 0x0000000000a02947 */ /* 0x002fea0003800000 */
[----:B------:R-:W1:Y:S01]  /*25b0*/  S2UR UR5, SR_CgaCtaId ;  /* 0x00000000000579c3 */ /* 0x000e620000008800 */
[----:B------:R-:W-:Y:S01]  /*25c0*/  NOP ;  /* 0x0000000000007918 */ /* 0x000fe20000000000 */
[----:B------:R-:W-:Y:S01]  /*25d0*/  UMOV UR4, 0x50 ;  /* 0x0000005000047882 */ /* 0x000fe20000000000 */
[----:B------:R-:W-:Y:S02]  /*25e0*/  IMAD.U32 R0, RZ, RZ, UR32 ;  /* 0x00000020ff007e24 */ /* 0x000fe4000f8e00ff */
[----:B------:R-:W-:Y:S02]  /*25f0*/  IMAD.MOV.U32 R3, RZ, RZ, 0xff ;  /* 0x000000ffff037424 */ /* 0x000fe400078e00ff */
[----:B------:R-:W-:Y:S01]  /*2600*/  IMAD.MOV.U32 R7, RZ, RZ, 0x1 ;  /* 0x00000001ff077424 */ /* 0x000fe200078e00ff */
[----:B------:R-:W-:-:S04]  /*2610*/  LOP3.LUT R0, R0, 0xffff, RZ, 0xc0, !PT ;  /* 0x0000ffff00007812 */ /* 0x000fc800078ec0ff */
[----:B------:R-:W-:-:S05]  /*2620*/  SHF.R.U32.HI R0, RZ, 0x5, R0 ;  /* 0x00000005ff007819 */ /* 0x000fca0000011600 */
[----:B------:R-:W-:Y:S01]  /*2630*/  VIADD R2, R0, 0x10 ;  /* 0x0000001000027836 */ /* 0x000fe20000000000 */
[----:B------:R-:W-:Y:S01]  /*2640*/  SHF.L.U32 R0, R3, R0, RZ ;  /* 0x0000000003007219 */ /* 0x000fe200000006ff */
[----:B-1----:R-:W-:-:S03]  /*2650*/  ULEA UR6, UR5, UR4, 0x18 ;  /* 0x0000000405067291 */ /* 0x002fc6000f8ec0ff */
[----:B------:R-:W-:-:S04]  /*2660*/  SHF.L.U32 R3, R7, R2, RZ ;  /* 0x0000000207037219 */ /* 0x000fc800000006ff */
[----:B------:R-:W-:Y:S02]  /*2670*/  LOP3.LUT R0, R3, R0, RZ, 0xfc, !PT ;  /* 0x0000000003007212 */ /* 0x000fe400078efcff */
[----:B------:R-:W1:Y:S02]  /*2680*/  LDS R5, [UR6] ;  /* 0x00000006ff057984 */ /* 0x000e640008000800 */
[C---:B------:R-:W-:Y:S02]  /*2690*/  LOP3.LUT R2, R0.reuse, 0xffff, RZ, 0xc0, !PT ;  /* 0x0000ffff00027812 */ /* 0x040fe400078ec0ff */
[----:B-1----:R-:W-:-:S04]  /*26a0*/  LOP3.LUT R3, R0, 0xffff, R5, 0x80, !PT ;  /* 0x0000ffff00037812 */ /* 0x002fc800078e8005 */
[----:B------:R-:W-:-:S13]  /*26b0*/  ISETP.NE.AND P0, PT, R3, R2, PT ;  /* 0x000000020300720c */ /* 0x000fda0003f05270 */
[----:B------:R-:W-:Y:S05]  /*26c0*/  @P0 BRA `(.L_x_64) ;  /* 0x0000000000500947 */ /* 0x000fea0003800000 */
[----:B------:R-:W-:Y:S02]  /*26d0*/  SHF.R.U32.HI R5, RZ, 0x10, R5 ;  /* 0x00000010ff057819 */ /* 0x000fe40000011605 */
[----:B------:R-:W-:-:S04]  /*26e0*/  SHF.R.U32.HI R2, RZ, 0x10, R0 ;  /* 0x00000010ff027819 */ /* 0x000fc80000011600 */
[----:B------:R-:W-:-:S04]  /*26f0*/  LOP3.LUT R5, R5, R2, RZ, 0xc0, !PT ;  /* 0x0000000205057212 */ /* 0x000fc800078ec0ff */
[----:B------:R-:W-:-:S13]  /*2700*/  ISETP.NE.AND P0, PT, R5, R2, PT ;  /* 0x000000020500720c */ /* 0x000fda0003f05270 */
[----:B------:R-:W-:Y:S05]  /*2710*/  @P0 BRA `(.L_x_65) ;  /* 0x0000000000300947 */ /* 0x000fea0003800000 */
[----:B------:R-:W-:Y:S01]  /*2720*/  R2UR UR4, R0 ;  /* 0x00000000000472ca */ /* 0x000fe200000e0000 */
[----:B------:R-:W-:Y:S01]  /*2730*/  VOTEU.ANY UR5, UPT, PT ;  /* 0x0000000000057886 */ /* 0x000fe200038e0100 */
[----:B------:R-:W1:Y:S01]  /*2740*/  S2R R0, SR_LANEID ;  /* 0x0000000000007919 */ /* 0x000e620000000000 */
[----:B------:R-:W-:-:S10]  /*2750*/  UFLO.U32 UR5, UR5 ;  /* 0x00000005000572bd */ /* 0x000fd400080e0000 */
[----:B------:R-:W-:-:S06]  /*2760*/  ULOP3.LUT UR4, URZ, UR4, URZ, 0x33, !UPT ;  /* 0x00000004ff047292 */ /* 0x000fcc000f8e33ff */
[----:B------:R-:W-:-:S04]  /*2770*/  IMAD.U32 R2, RZ, RZ, UR4 ;  /* 0x00000004ff027e24 */ /* 0x000fc8000f8e00ff */
[----:B------:R-:W2:Y:S02]  /*2780*/  REDUX UR7, R2 ;  /* 0x00000000020773c4 */ /* 0x000ea40000000000 */
[----:B------:R3:W-:Y:S01]  /*2790*/  UTCATOMSWS.AND URZ, UR4 ;  /* 0x0000000400ff79e3 */ /* 0x0007e20008000000 */
[----:B-1----:R-:W-:Y:S01]  /*27a0*/  ISETP.EQ.U32.AND P0, PT, R0, UR5, PT ;  /* 0x0000000500007c0c */ /* 0x002fe2000bf02070 */
[----:B--2---:R-:W-:-:S12]  /*27b0*/  IMAD.U32 R0, RZ, RZ, UR7 ;  /* 0x00000007ff007e24 */ /* 0x004fd8000f8e00ff */
[----:B------:R3:W-:Y:S01]  /*27c0*/  @P0 ATOMS.AND RZ, [UR6], R0 ;  /* 0x00000000ffff098c */ /* 0x0007e2000a800006 */
[----:B------:R-:W-:Y:S05]  /*27d0*/  BRA `(.L_x_63) ;  /* 0x0000000000147947 */ /* 0x000fea0003800000 */
.L_x_65:
[----:B------:R-:W-:-:S07]  /*27e0*/  MOV R2, 0x2800 ;  /* 0x0000280000027802 */ /* 0x000fce0000000f00 */
[----:B------:R-:W-:Y:S05]  /*27f0*/  CALL.REL.NOINC `($__internal_0_$__cuda_sm10x_tcgen05_guardrail_trap_col_being_dealloced_not_returned_by_alloc) ;  /* 0x0000000000447944 */ /* 0x000fea0003c00000 */
[----:B------:R-:W-:Y:S05]  /*2800*/  BRA `(.L_x_63) ;  /* 0x0000000000087947 */ /* 0x000fea0003800000 */
.L_x_64:
[----:B------:R-:W-:-:S07]  /*2810*/  MOV R2, 0x2830 ;  /* 0x0000283000027802 */ /* 0x000fce0000000f00 */
[----:B------:R-:W-:Y:S05]  /*2820*/  CALL.REL.NOINC `($__internal_2_$__cuda_sm10x_tcgen05_guardrail_trap_unallocated_columns_being_dealloced) ;  /* 0x0000000000507944 */ /* 0x000fea0003c00000 */
.L_x_63:
[----:B------:R-:W-:Y:S01]  /*2830*/  NOP ;  /* 0x0000000000007918 */ /* 0x000fe20000000000 */
[----:B---3--:R-:W-:Y:S05]  /*2840*/  EXIT ;  /* 0x000000000000794d */ /* 0x008fea0003800000 */
.L_x_54:
[----:B------:R-:W1:Y:S02]  /*2850*/  SYNCS.PHASECHK.TRANS64.TRYWAIT P0, [UR8+0x6000], RZ ;  /* 0x006000ffff0075a7 */ /* 0x000e640008001108 */
[----:B-1----:R-:W-:Y:S05]  /*2860*/  @!P0 BRA `(.L_x_54) ;  /* 0xfffffffc00f88947 */ /* 0x002fea000383ffff */
[----:B------:R-:W-:Y:S05]  /*2870*/  BRA `(.L_x_66) ;  /* 0xfffffff0005c7947 */ /* 0x000fea000383ffff */
.L_x_56:
[----:B------:R-:W1:Y:S02]  /*2880*/  SYNCS.PHASECHK.TRANS64.TRYWAIT P1, [UR8+0x6010], RZ ;  /* 0x006010ffff0075a7 */ /* 0x000e640008021108 */
[----:B-1----:R-:W-:Y:S05]  /*2890*/  @!P1 BRA `(.L_x_56) ;  /* 0xfffffffc00f89947 */ /* 0x002fea000383ffff */
[----:B------:R-:W-:Y:S05]  /*28a0*/  BRA `(.L_x_67) ;  /* 0xfffffff000a07947 */ /* 0x000fea000383ffff */
.L_x_57:
[----:B------:R-:W2:Y:S02]  /*28b0*/  SYNCS.PHASECHK.TRANS64.TRYWAIT P0, [UR8+0x6000], R3 ;  /* 0x00600003ff0075a7 */ /* 0x000ea40008001108 */
[----:B--2---:R-:W-:Y:S05]  /*28c0*/  @!P0 BRA `(.L_x_57) ;  /* 0xfffffffc00f88947 */ /* 0x004fea000383ffff */
[----:B------:R-:W-:Y:S05]  /*28d0*/  BRA `(.L_x_68) ;  /* 0xfffffff400187947 */ /* 0x000fea000383ffff */
.L_x_59:
[----:B------:R-:W4:Y:S02]  /*28e0*/  SYNCS.PHASECHK.TRANS64.TRYWAIT P0, [UR8+0x6010], R3 ;  /* 0x00601003ff0075a7 */ /* 0x000f240008001108 */
[----:B----4-:R-:W-:Y:S05]  /*28f0*/  @!P0 BRA `(.L_x_59) ;  /* 0xfffffffc00f88947 */ /* 0x010fea000383ffff */
[----:B------:R-:W-:Y:S05]  /*2900*/  BRA `(.L_x_69) ;  /* 0xfffffff400507947 */ /* 0x000fea000383ffff */
        .weak           $__internal_0_$__cuda_sm10x_tcgen05_guardrail_trap_col_being_dealloced_not_returned_by_alloc
        .type           $__internal_0_$__cuda_sm10x_tcgen05_guardrail_trap_col_being_dealloced_not_returned_by_alloc,@function
        .size           $__internal_0_$__cuda_sm10x_tcgen05_guardrail_trap_col_being_dealloced_not_returned_by_alloc,($__internal_1_$__cuda_sm10x_tcgen05_guardrail_trap_phase_invalid_during_alloc - $__internal_0_$__cuda_sm10x_tcgen05_guardrail_trap_col_being_dealloced_not_returned_by_alloc)
$__internal_0_$__cuda_sm10x_tcgen05_guardrail_trap_col_being_dealloced_not_returned_by_alloc:
[----:B------:R-:W-:Y:S05]  /*2910*/  BPT.TRAP 0x1 ;  /* 0x000000040000795c */ /* 0x000fea0000300000 */
[----:B------:R-:W-:-:S04]  /*2920*/  IMAD.MOV.U32 R3, RZ, RZ, 0x0 ;  /* 0x00000000ff037424 */ /* 0x000fc800078e00ff */
[----:B------:R-:W-:Y:S05]  /*2930*/  RET.REL.NODEC R2 `(gluon_tcgen05) ;  /* 0xffffffd402b07950 */ /* 0x000fea0003c3ffff */
        .weak           $__internal_1_$__cuda_sm10x_tcgen05_guardrail_trap_phase_invalid_during_alloc
        .type           $__internal_1_$__cuda_sm10x_tcgen05_guardrail_trap_phase_invalid_during_alloc,@function
        .size           $__internal_1_$__cuda_sm10x_tcgen05_guardrail_trap_phase_invalid_during_alloc,($__internal_2_$__cuda_sm10x_tcgen05_guardrail_trap_unallocated_columns_being_dealloced - $__internal_1_$__cuda_sm10x_tcgen05_guardrail_trap_phase_invalid_during_alloc)
$__internal_1_$__cuda_sm10x_tcgen05_guardrail_trap_phase_invalid_during_alloc:
[----:B------:R-:W-:Y:S05]  /*2940*/  BPT.TRAP 0x1 ;  /* 0x000000040000795c */ /* 0x000fea0000300000 */
[----:B------:R-:W-:-:S04]  /*2950*/  IMAD.MOV.U32 R3, RZ, RZ, 0x0 ;  /* 0x00000000ff037424 */ /* 0x000fc800078e00ff */
[----:B------:R-:W-:Y:S05]  /*2960*/  RET.REL.NODEC R2 `(gluon_tcgen05) ;  /* 0xffffffd402a47950 */ /* 0x000fea0003c3ffff */
        .weak           $__internal_2_$__cuda_sm10x_tcgen05_guardrail_trap_unallocated_columns_being_dealloced
        .type           $__internal_2_$__cuda_sm10x_tcgen05_guardrail_trap_unallocated_columns_being_dealloced,@function
        .size           $__internal_2_$__cuda_sm10x_tcgen05_guardrail_trap_unallocated_columns_being_dealloced,(.L_x_73 - $__internal_2_$__cuda_sm10x_tcgen05_guardrail_trap_unallocated_columns_being_dealloced)
$__internal_2_$__cuda_sm10x_tcgen05_guardrail_trap_unallocated_columns_being_dealloced:
[----:B------:R-:W-:Y:S05]  /*2970*/  BPT.TRAP 0x1 ;  /* 0x000000040000795c */ /* 0x000fea0000300000 */
[----:B------:R-:W-:-:S04]  /*2980*/  IMAD.MOV.U32 R3, RZ, RZ, 0x0 ;  /* 0x00000000ff037424 */ /* 0x000fc800078e00ff */
[----:B------:R-:W-:Y:S05]  /*2990*/  RET.REL.NODEC R2 `(gluon_tcgen05) ;  /* 0xffffffd402987950 */ /* 0x000fea0003c3ffff */
.L_x_70:
[----:B------:R-:W-:-:S00]  /*29a0*/  BRA `(.L_x_70) ;  /* 0xfffffffc00fc7947 */ /* 0x000fc0000383ffff */
[----:B------:R-:W-:-:S00]  /*29b0*/  NOP ;  /* 0x0000000000007918 */ /* 0x000fc00000000000 */
        /* <DEDUP_REMOVED lines=12> */
.L_x_73:


//--------------------- .nv.shared.gluon_tcgen05  --------------------------
	.section	.nv.shared.gluon_tcgen05,"aw",@nobits
	.sectionflags	@""
	.align	16
	.zero		1024


//--------------------- .nv.shared.reserved.0     --------------------------
	.section	.nv.shared.reserved.0,"aw",@nobits
	.align	8
	.weak		__nv_reservedSMEM_offset_0_alias
	.size		__nv_reservedSMEM_offset_0_alias, 0, 64
	.other		__nv_reservedSMEM_offset_0_alias,@"STO_CUDA_RESERVED_SHARED STV_DEFAULT"
__nv_reservedSMEM_offset_0_alias:
	.zero		0
.nv.shared.reserved.0:
	.zero		64
	.weak		__nv_reservedSMEM_allocation_phase
	.type		__nv_reservedSMEM_allocation_phase,@object
	.size		__nv_reservedSMEM_allocation_phase,(.L_0 - __nv_reservedSMEM_allocation_phase)
__nv_reservedSMEM_allocation_phase:
	.zero		1
.L_0:
	.zero		7
	.weak		__nv_reservedSMEM_devtool_atexit_pc
	.type		__nv_reservedSMEM_devtool_atexit_pc,@object
	.size		__nv_reservedSMEM_devtool_atexit_pc,(__nv_reservedSMEM_allocation_mask - __nv_reservedSMEM_devtool_atexit_pc)
__nv_reservedSMEM_devtool_atexit_pc:
	.zero		8
	.weak		__nv_reservedSMEM_allocation_mask
	.type		__nv_reservedSMEM_allocation_mask,@object
	.size		__nv_reservedSMEM_allocation_mask,(.L_2 - __nv_reservedSMEM_allocation_mask)
__nv_reservedSMEM_allocation_mask:
	.zero		4
.L_2:


//--------------------- .nv.constant0.gluon_tcgen05 --------------------------
	.section	.nv.constant0.gluon_tcgen05,"a",@progbits
	.sectionflags	@""
	.align	4
.nv.constant0.gluon_tcgen05:
	.zero		976


//--------------------- SYMBOLS --------------------------

	.type		.nv.reservedSmem.offset0,@object
	.size		.nv.reservedSmem.offset0,0x4
	.type		.nv.reservedSmem.cap,@object
	.size		.nv.reservedSmem.cap,0x4
